//
// Generated by LWPU LWVM Compiler
// Compiler built on Wed Dec 18 14:11:26 2013 (1387397486)
// Lwca compilation tools, release 6.0, V6.0.1
//

.version 4.0
.target sm_35
.address_size 64

.global .texref tex1dfloat2;
.global .texref tex2dfloat2;
// _Z15shared2x2float2P6float4S0_ii$__lwda_local_var_37284_34_non_const_input has been demoted

.weak .func  (.param .b32 func_retval0) lwdaMalloc(
	.param .b64 lwdaMalloc_param_0,
	.param .b64 lwdaMalloc_param_1
)
{
	.reg .s32 	%r<2>;


	mov.u32 	%r1, 30;
	st.param.b32	[func_retval0+0], %r1;
	ret;
}

.weak .func  (.param .b32 func_retval0) lwdaFuncGetAttributes(
	.param .b64 lwdaFuncGetAttributes_param_0,
	.param .b64 lwdaFuncGetAttributes_param_1
)
{
	.reg .s32 	%r<2>;


	mov.u32 	%r1, 30;
	st.param.b32	[func_retval0+0], %r1;
	ret;
}

.entry _Z15shared2x2float2P6float4S0_ii(
	.param .u64 _Z15shared2x2float2P6float4S0_ii_param_0,
	.param .u64 _Z15shared2x2float2P6float4S0_ii_param_1,
	.param .u32 _Z15shared2x2float2P6float4S0_ii_param_2,
	.param .u32 _Z15shared2x2float2P6float4S0_ii_param_3
)
{
	.reg .pred 	%p<5>;
	.reg .s32 	%r<58>;
	.reg .f32 	%f<1133>;
	.reg .s64 	%rd<25>;
	// demoted variable
	.shared .align 8 .b8 _Z15shared2x2float2P6float4S0_ii$__lwda_local_var_37284_34_non_const_input[2048];

	ld.param.u64 	%rd7, [_Z15shared2x2float2P6float4S0_ii_param_0];
	ld.param.u64 	%rd8, [_Z15shared2x2float2P6float4S0_ii_param_1];
	ld.param.u32 	%r18, [_Z15shared2x2float2P6float4S0_ii_param_2];
	cvta.to.global.u64 	%rd1, %rd8;
	cvta.to.global.u64 	%rd2, %rd7;
	mov.u32 	%r1, %tid.y;
	shl.b32 	%r19, %r1, 3;
	mov.u32 	%r2, %tid.x;
	add.s32 	%r20, %r19, %r2;
	mov.u32 	%r21, %ctaid.x;
	shl.b32 	%r22, %r21, 1;
	mov.u32 	%r16, 1;
	cvt.rn.f32.u32	%f207, %r22;
	add.f32 	%f208, %f207, 0f3E800000;
	sqrt.approx.f32 	%f209, %f208;
	add.f32 	%f210, %f209, 0fBF000000;
	cvt.rzi.u32.f32	%r3, %f210;
	add.s32 	%r23, %r3, 1;
	mul.lo.s32 	%r24, %r23, %r3;
	shr.u32 	%r25, %r24, 1;
	sub.s32 	%r4, %r21, %r25;
	shl.b32 	%r26, %r18, 1;
	mov.u32 	%r5, %ctaid.y;
	setp.lt.u32	%p1, %r20, 32;
	shl.b32 	%r27, %r4, 5;
	shl.b32 	%r28, %r3, 5;
	add.s32 	%r29, %r28, -32;
	selp.b32	%r30, %r27, %r29, %p1;
	mad.lo.s32 	%r31, %r26, %r5, %r20;
	add.s32 	%r15, %r31, %r30;
	mov.u32 	%r57, 0;
	mul.wide.u32 	%rd9, %r20, 8;
	mov.u64 	%rd10, _Z15shared2x2float2P6float4S0_ii$__lwda_local_var_37284_34_non_const_input;
	add.s64 	%rd3, %rd10, %rd9;
	// inline asm
	tex.2d.v4.f32.s32 {%f167, %f168, %f169, %f170}, [tex2dfloat2, {%r15, %r57}];
	// inline asm
	st.shared.v2.f32 	[%rd3], {%f167, %f168};
	// inline asm
	tex.2d.v4.f32.s32 {%f171, %f172, %f173, %f174}, [tex2dfloat2, {%r15, %r16}];
	// inline asm
	shl.b32 	%r32, %r2, 2;
	mul.wide.u32 	%rd11, %r32, 8;
	add.s64 	%rd4, %rd10, %rd11;
	shl.b32 	%r33, %r1, 2;
	mul.wide.u32 	%rd12, %r33, 8;
	add.s64 	%rd5, %rd10, %rd12;
	mov.f32 	%f1132, 0f00000000;
	mov.f32 	%f1131, %f1132;
	mov.f32 	%f1130, %f1132;
	mov.f32 	%f1129, %f1132;
	mov.f32 	%f1128, %f1132;
	mov.f32 	%f1127, %f1132;
	mov.f32 	%f1126, %f1132;
	mov.f32 	%f1125, %f1132;
	mov.f32 	%f1124, %f1132;
	mov.f32 	%f1123, %f1132;
	mov.f32 	%f1122, %f1132;
	mov.f32 	%f1121, %f1132;
	mov.f32 	%f1120, %f1132;
	mov.f32 	%f1119, %f1132;
	mov.f32 	%f1118, %f1132;
	mov.f32 	%f1117, %f1132;
	mov.f32 	%f1116, %f1132;
	mov.f32 	%f1115, %f1132;
	mov.f32 	%f1114, %f1132;
	mov.f32 	%f1113, %f1132;
	mov.f32 	%f1112, %f1132;
	mov.f32 	%f1111, %f1132;
	mov.f32 	%f1110, %f1132;
	mov.f32 	%f1109, %f1132;
	mov.f32 	%f1108, %f1132;
	mov.f32 	%f1107, %f1132;
	mov.f32 	%f1106, %f1132;
	mov.f32 	%f1105, %f1132;
	mov.f32 	%f1104, %f1132;
	mov.f32 	%f1103, %f1132;
	mov.f32 	%f1102, %f1132;
	mov.f32 	%f1101, %f1132;
	mov.f32 	%f1100, %f172;
	mov.f32 	%f1099, %f171;

BB2_1:
	mov.f32 	%f4, %f1100;
	mov.f32 	%f3, %f1099;
	mov.u32 	%r7, %r57;
	setp.eq.s32	%p2, %r7, 96;
	st.shared.v2.f32 	[%rd3+512], {%f3, %f4};
	@%p2 bra 	BB2_3;

	bar.sync 	0;
	ld.shared.v2.f32 	{%f219, %f220}, [%rd5+256];
	ld.shared.v2.f32 	{%f221, %f222}, [%rd4];
	fma.rn.f32 	%f225, %f219, %f221, %f1101;
	fma.rn.f32 	%f227, %f220, %f221, %f1102;
	fma.rn.f32 	%f229, %f220, %f222, %f225;
	mul.f32 	%f230, %f219, %f222;
	sub.f32 	%f231, %f227, %f230;
	ld.shared.v2.f32 	{%f232, %f233}, [%rd4+8];
	fma.rn.f32 	%f235, %f219, %f232, %f1103;
	fma.rn.f32 	%f236, %f220, %f232, %f1104;
	fma.rn.f32 	%f238, %f220, %f233, %f235;
	mul.f32 	%f239, %f219, %f233;
	sub.f32 	%f240, %f236, %f239;
	ld.shared.v2.f32 	{%f241, %f242}, [%rd5+264];
	fma.rn.f32 	%f244, %f241, %f232, %f1107;
	fma.rn.f32 	%f246, %f242, %f232, %f1108;
	fma.rn.f32 	%f247, %f242, %f233, %f244;
	mul.f32 	%f248, %f241, %f233;
	sub.f32 	%f249, %f246, %f248;
	fma.rn.f32 	%f250, %f242, %f222, %f1105;
	fma.rn.f32 	%f251, %f242, %f221, %f1106;
	fma.rn.f32 	%f252, %f241, %f221, %f250;
	mul.f32 	%f253, %f241, %f222;
	sub.f32 	%f254, %f251, %f253;
	ld.shared.v2.f32 	{%f255, %f256}, [%rd4+16];
	fma.rn.f32 	%f258, %f219, %f255, %f1109;
	fma.rn.f32 	%f259, %f220, %f255, %f1110;
	fma.rn.f32 	%f261, %f220, %f256, %f258;
	mul.f32 	%f262, %f219, %f256;
	sub.f32 	%f263, %f259, %f262;
	ld.shared.v2.f32 	{%f264, %f265}, [%rd4+24];
	fma.rn.f32 	%f267, %f219, %f264, %f1111;
	fma.rn.f32 	%f268, %f220, %f264, %f1112;
	fma.rn.f32 	%f270, %f220, %f265, %f267;
	mul.f32 	%f271, %f219, %f265;
	sub.f32 	%f272, %f268, %f271;
	fma.rn.f32 	%f273, %f241, %f264, %f1115;
	fma.rn.f32 	%f274, %f242, %f264, %f1116;
	fma.rn.f32 	%f275, %f242, %f265, %f273;
	mul.f32 	%f276, %f241, %f265;
	sub.f32 	%f277, %f274, %f276;
	fma.rn.f32 	%f278, %f241, %f255, %f1113;
	fma.rn.f32 	%f279, %f242, %f255, %f1114;
	fma.rn.f32 	%f280, %f242, %f256, %f278;
	mul.f32 	%f281, %f241, %f256;
	sub.f32 	%f282, %f279, %f281;
	ld.shared.v2.f32 	{%f283, %f284}, [%rd5+272];
	fma.rn.f32 	%f286, %f283, %f255, %f1125;
	fma.rn.f32 	%f288, %f284, %f255, %f1126;
	fma.rn.f32 	%f289, %f284, %f256, %f286;
	mul.f32 	%f290, %f283, %f256;
	sub.f32 	%f291, %f288, %f290;
	fma.rn.f32 	%f292, %f283, %f264, %f1127;
	fma.rn.f32 	%f293, %f284, %f264, %f1128;
	fma.rn.f32 	%f294, %f284, %f265, %f292;
	mul.f32 	%f295, %f283, %f265;
	sub.f32 	%f296, %f293, %f295;
	ld.shared.v2.f32 	{%f297, %f298}, [%rd5+280];
	fma.rn.f32 	%f300, %f297, %f264, %f1131;
	fma.rn.f32 	%f302, %f298, %f264, %f1132;
	fma.rn.f32 	%f303, %f298, %f265, %f300;
	mul.f32 	%f304, %f297, %f265;
	sub.f32 	%f305, %f302, %f304;
	fma.rn.f32 	%f306, %f297, %f255, %f1129;
	fma.rn.f32 	%f307, %f298, %f255, %f1130;
	fma.rn.f32 	%f308, %f298, %f256, %f306;
	mul.f32 	%f309, %f297, %f256;
	sub.f32 	%f310, %f307, %f309;
	fma.rn.f32 	%f311, %f283, %f221, %f1117;
	fma.rn.f32 	%f312, %f284, %f221, %f1118;
	fma.rn.f32 	%f313, %f284, %f222, %f311;
	mul.f32 	%f314, %f283, %f222;
	sub.f32 	%f315, %f312, %f314;
	fma.rn.f32 	%f316, %f283, %f232, %f1119;
	fma.rn.f32 	%f317, %f284, %f232, %f1120;
	fma.rn.f32 	%f318, %f284, %f233, %f316;
	mul.f32 	%f319, %f283, %f233;
	sub.f32 	%f320, %f317, %f319;
	fma.rn.f32 	%f321, %f297, %f232, %f1123;
	fma.rn.f32 	%f322, %f298, %f232, %f1124;
	fma.rn.f32 	%f323, %f298, %f233, %f321;
	mul.f32 	%f324, %f297, %f233;
	sub.f32 	%f325, %f322, %f324;
	fma.rn.f32 	%f326, %f297, %f221, %f1121;
	fma.rn.f32 	%f327, %f298, %f221, %f1122;
	fma.rn.f32 	%f328, %f298, %f222, %f326;
	mul.f32 	%f329, %f297, %f222;
	sub.f32 	%f330, %f327, %f329;
	ld.shared.v2.f32 	{%f331, %f332}, [%rd5+768];
	ld.shared.v2.f32 	{%f333, %f334}, [%rd4+512];
	fma.rn.f32 	%f337, %f331, %f333, %f229;
	fma.rn.f32 	%f339, %f332, %f333, %f231;
	fma.rn.f32 	%f37, %f332, %f334, %f337;
	mul.f32 	%f341, %f331, %f334;
	sub.f32 	%f38, %f339, %f341;
	ld.shared.v2.f32 	{%f342, %f343}, [%rd4+520];
	fma.rn.f32 	%f345, %f331, %f342, %f238;
	fma.rn.f32 	%f346, %f332, %f342, %f240;
	fma.rn.f32 	%f39, %f332, %f343, %f345;
	mul.f32 	%f348, %f331, %f343;
	sub.f32 	%f40, %f346, %f348;
	ld.shared.v2.f32 	{%f349, %f350}, [%rd5+776];
	fma.rn.f32 	%f352, %f349, %f342, %f247;
	fma.rn.f32 	%f354, %f350, %f342, %f249;
	fma.rn.f32 	%f41, %f350, %f343, %f352;
	mul.f32 	%f355, %f349, %f343;
	sub.f32 	%f42, %f354, %f355;
	fma.rn.f32 	%f356, %f350, %f334, %f252;
	fma.rn.f32 	%f357, %f350, %f333, %f254;
	fma.rn.f32 	%f43, %f349, %f333, %f356;
	mul.f32 	%f358, %f349, %f334;
	sub.f32 	%f44, %f357, %f358;
	ld.shared.v2.f32 	{%f359, %f360}, [%rd4+528];
	fma.rn.f32 	%f362, %f331, %f359, %f261;
	fma.rn.f32 	%f363, %f332, %f359, %f263;
	fma.rn.f32 	%f45, %f332, %f360, %f362;
	mul.f32 	%f365, %f331, %f360;
	sub.f32 	%f46, %f363, %f365;
	ld.shared.v2.f32 	{%f366, %f367}, [%rd4+536];
	fma.rn.f32 	%f369, %f331, %f366, %f270;
	fma.rn.f32 	%f370, %f332, %f366, %f272;
	fma.rn.f32 	%f47, %f332, %f367, %f369;
	mul.f32 	%f372, %f331, %f367;
	sub.f32 	%f48, %f370, %f372;
	fma.rn.f32 	%f373, %f349, %f366, %f275;
	fma.rn.f32 	%f374, %f350, %f366, %f277;
	fma.rn.f32 	%f49, %f350, %f367, %f373;
	mul.f32 	%f375, %f349, %f367;
	sub.f32 	%f50, %f374, %f375;
	fma.rn.f32 	%f376, %f349, %f359, %f280;
	fma.rn.f32 	%f377, %f350, %f359, %f282;
	fma.rn.f32 	%f51, %f350, %f360, %f376;
	mul.f32 	%f378, %f349, %f360;
	sub.f32 	%f52, %f377, %f378;
	ld.shared.v2.f32 	{%f379, %f380}, [%rd5+784];
	fma.rn.f32 	%f382, %f379, %f359, %f289;
	fma.rn.f32 	%f384, %f380, %f359, %f291;
	fma.rn.f32 	%f53, %f380, %f360, %f382;
	mul.f32 	%f385, %f379, %f360;
	sub.f32 	%f54, %f384, %f385;
	fma.rn.f32 	%f386, %f379, %f366, %f294;
	fma.rn.f32 	%f387, %f380, %f366, %f296;
	fma.rn.f32 	%f55, %f380, %f367, %f386;
	mul.f32 	%f388, %f379, %f367;
	sub.f32 	%f56, %f387, %f388;
	ld.shared.v2.f32 	{%f389, %f390}, [%rd5+792];
	fma.rn.f32 	%f392, %f389, %f366, %f303;
	fma.rn.f32 	%f394, %f390, %f366, %f305;
	fma.rn.f32 	%f57, %f390, %f367, %f392;
	mul.f32 	%f395, %f389, %f367;
	sub.f32 	%f58, %f394, %f395;
	fma.rn.f32 	%f396, %f389, %f359, %f308;
	fma.rn.f32 	%f397, %f390, %f359, %f310;
	fma.rn.f32 	%f59, %f390, %f360, %f396;
	mul.f32 	%f398, %f389, %f360;
	sub.f32 	%f60, %f397, %f398;
	fma.rn.f32 	%f399, %f379, %f333, %f313;
	fma.rn.f32 	%f400, %f380, %f333, %f315;
	fma.rn.f32 	%f61, %f380, %f334, %f399;
	mul.f32 	%f401, %f379, %f334;
	sub.f32 	%f62, %f400, %f401;
	fma.rn.f32 	%f402, %f379, %f342, %f318;
	fma.rn.f32 	%f403, %f380, %f342, %f320;
	fma.rn.f32 	%f63, %f380, %f343, %f402;
	mul.f32 	%f404, %f379, %f343;
	sub.f32 	%f64, %f403, %f404;
	fma.rn.f32 	%f405, %f389, %f342, %f323;
	fma.rn.f32 	%f406, %f390, %f342, %f325;
	fma.rn.f32 	%f65, %f390, %f343, %f405;
	mul.f32 	%f407, %f389, %f343;
	sub.f32 	%f66, %f406, %f407;
	fma.rn.f32 	%f408, %f389, %f333, %f328;
	fma.rn.f32 	%f409, %f390, %f333, %f330;
	fma.rn.f32 	%f67, %f390, %f334, %f408;
	mul.f32 	%f410, %f389, %f334;
	sub.f32 	%f68, %f409, %f410;
	add.s32 	%r35, %r7, 2;
	add.s32 	%r37, %r7, 3;
	// inline asm
	tex.2d.v4.f32.s32 {%f211, %f212, %f213, %f214}, [tex2dfloat2, {%r15, %r35}];
	// inline asm
	st.shared.v2.f32 	[%rd3+1024], {%f211, %f212};
	// inline asm
	tex.2d.v4.f32.s32 {%f215, %f216, %f217, %f218}, [tex2dfloat2, {%r15, %r37}];
	// inline asm
	st.shared.v2.f32 	[%rd3+1536], {%f215, %f216};
	bar.sync 	0;
	ld.shared.v2.f32 	{%f419, %f420}, [%rd5+1280];
	ld.shared.v2.f32 	{%f421, %f422}, [%rd4+1024];
	fma.rn.f32 	%f425, %f419, %f421, %f37;
	fma.rn.f32 	%f427, %f420, %f421, %f38;
	fma.rn.f32 	%f429, %f420, %f422, %f425;
	mul.f32 	%f430, %f419, %f422;
	sub.f32 	%f431, %f427, %f430;
	ld.shared.v2.f32 	{%f432, %f433}, [%rd4+1032];
	fma.rn.f32 	%f435, %f419, %f432, %f39;
	fma.rn.f32 	%f436, %f420, %f432, %f40;
	fma.rn.f32 	%f438, %f420, %f433, %f435;
	mul.f32 	%f439, %f419, %f433;
	sub.f32 	%f440, %f436, %f439;
	ld.shared.v2.f32 	{%f441, %f442}, [%rd5+1288];
	fma.rn.f32 	%f444, %f441, %f432, %f41;
	fma.rn.f32 	%f446, %f442, %f432, %f42;
	fma.rn.f32 	%f447, %f442, %f433, %f444;
	mul.f32 	%f448, %f441, %f433;
	sub.f32 	%f449, %f446, %f448;
	fma.rn.f32 	%f450, %f442, %f422, %f43;
	fma.rn.f32 	%f451, %f442, %f421, %f44;
	fma.rn.f32 	%f452, %f441, %f421, %f450;
	mul.f32 	%f453, %f441, %f422;
	sub.f32 	%f454, %f451, %f453;
	ld.shared.v2.f32 	{%f455, %f456}, [%rd4+1040];
	fma.rn.f32 	%f458, %f419, %f455, %f45;
	fma.rn.f32 	%f459, %f420, %f455, %f46;
	fma.rn.f32 	%f461, %f420, %f456, %f458;
	mul.f32 	%f462, %f419, %f456;
	sub.f32 	%f463, %f459, %f462;
	ld.shared.v2.f32 	{%f464, %f465}, [%rd4+1048];
	fma.rn.f32 	%f467, %f419, %f464, %f47;
	fma.rn.f32 	%f468, %f420, %f464, %f48;
	fma.rn.f32 	%f470, %f420, %f465, %f467;
	mul.f32 	%f471, %f419, %f465;
	sub.f32 	%f472, %f468, %f471;
	fma.rn.f32 	%f473, %f441, %f464, %f49;
	fma.rn.f32 	%f474, %f442, %f464, %f50;
	fma.rn.f32 	%f475, %f442, %f465, %f473;
	mul.f32 	%f476, %f441, %f465;
	sub.f32 	%f477, %f474, %f476;
	fma.rn.f32 	%f478, %f441, %f455, %f51;
	fma.rn.f32 	%f479, %f442, %f455, %f52;
	fma.rn.f32 	%f480, %f442, %f456, %f478;
	mul.f32 	%f481, %f441, %f456;
	sub.f32 	%f482, %f479, %f481;
	ld.shared.v2.f32 	{%f483, %f484}, [%rd5+1296];
	fma.rn.f32 	%f486, %f483, %f455, %f53;
	fma.rn.f32 	%f488, %f484, %f455, %f54;
	fma.rn.f32 	%f489, %f484, %f456, %f486;
	mul.f32 	%f490, %f483, %f456;
	sub.f32 	%f491, %f488, %f490;
	fma.rn.f32 	%f492, %f483, %f464, %f55;
	fma.rn.f32 	%f493, %f484, %f464, %f56;
	fma.rn.f32 	%f494, %f484, %f465, %f492;
	mul.f32 	%f495, %f483, %f465;
	sub.f32 	%f496, %f493, %f495;
	ld.shared.v2.f32 	{%f497, %f498}, [%rd5+1304];
	fma.rn.f32 	%f500, %f497, %f464, %f57;
	fma.rn.f32 	%f502, %f498, %f464, %f58;
	fma.rn.f32 	%f503, %f498, %f465, %f500;
	mul.f32 	%f504, %f497, %f465;
	sub.f32 	%f505, %f502, %f504;
	fma.rn.f32 	%f506, %f497, %f455, %f59;
	fma.rn.f32 	%f507, %f498, %f455, %f60;
	fma.rn.f32 	%f508, %f498, %f456, %f506;
	mul.f32 	%f509, %f497, %f456;
	sub.f32 	%f510, %f507, %f509;
	fma.rn.f32 	%f511, %f483, %f421, %f61;
	fma.rn.f32 	%f512, %f484, %f421, %f62;
	fma.rn.f32 	%f513, %f484, %f422, %f511;
	mul.f32 	%f514, %f483, %f422;
	sub.f32 	%f515, %f512, %f514;
	fma.rn.f32 	%f516, %f483, %f432, %f63;
	fma.rn.f32 	%f517, %f484, %f432, %f64;
	fma.rn.f32 	%f518, %f484, %f433, %f516;
	mul.f32 	%f519, %f483, %f433;
	sub.f32 	%f520, %f517, %f519;
	fma.rn.f32 	%f521, %f497, %f432, %f65;
	fma.rn.f32 	%f522, %f498, %f432, %f66;
	fma.rn.f32 	%f523, %f498, %f433, %f521;
	mul.f32 	%f524, %f497, %f433;
	sub.f32 	%f525, %f522, %f524;
	fma.rn.f32 	%f526, %f497, %f421, %f67;
	fma.rn.f32 	%f527, %f498, %f421, %f68;
	fma.rn.f32 	%f528, %f498, %f422, %f526;
	mul.f32 	%f529, %f497, %f422;
	sub.f32 	%f530, %f527, %f529;
	ld.shared.v2.f32 	{%f531, %f532}, [%rd5+1792];
	ld.shared.v2.f32 	{%f533, %f534}, [%rd4+1536];
	fma.rn.f32 	%f537, %f531, %f533, %f429;
	fma.rn.f32 	%f539, %f532, %f533, %f431;
	fma.rn.f32 	%f1101, %f532, %f534, %f537;
	mul.f32 	%f541, %f531, %f534;
	sub.f32 	%f1102, %f539, %f541;
	ld.shared.v2.f32 	{%f542, %f543}, [%rd4+1544];
	fma.rn.f32 	%f545, %f531, %f542, %f438;
	fma.rn.f32 	%f546, %f532, %f542, %f440;
	fma.rn.f32 	%f1103, %f532, %f543, %f545;
	mul.f32 	%f548, %f531, %f543;
	sub.f32 	%f1104, %f546, %f548;
	ld.shared.v2.f32 	{%f549, %f550}, [%rd5+1800];
	fma.rn.f32 	%f552, %f549, %f542, %f447;
	fma.rn.f32 	%f554, %f550, %f542, %f449;
	fma.rn.f32 	%f1107, %f550, %f543, %f552;
	mul.f32 	%f555, %f549, %f543;
	sub.f32 	%f1108, %f554, %f555;
	fma.rn.f32 	%f556, %f550, %f534, %f452;
	fma.rn.f32 	%f557, %f550, %f533, %f454;
	fma.rn.f32 	%f1105, %f549, %f533, %f556;
	mul.f32 	%f558, %f549, %f534;
	sub.f32 	%f1106, %f557, %f558;
	ld.shared.v2.f32 	{%f559, %f560}, [%rd4+1552];
	fma.rn.f32 	%f562, %f531, %f559, %f461;
	fma.rn.f32 	%f563, %f532, %f559, %f463;
	fma.rn.f32 	%f1109, %f532, %f560, %f562;
	mul.f32 	%f565, %f531, %f560;
	sub.f32 	%f1110, %f563, %f565;
	ld.shared.v2.f32 	{%f566, %f567}, [%rd4+1560];
	fma.rn.f32 	%f569, %f531, %f566, %f470;
	fma.rn.f32 	%f570, %f532, %f566, %f472;
	fma.rn.f32 	%f1111, %f532, %f567, %f569;
	mul.f32 	%f572, %f531, %f567;
	sub.f32 	%f1112, %f570, %f572;
	fma.rn.f32 	%f573, %f549, %f566, %f475;
	fma.rn.f32 	%f574, %f550, %f566, %f477;
	fma.rn.f32 	%f1115, %f550, %f567, %f573;
	mul.f32 	%f575, %f549, %f567;
	sub.f32 	%f1116, %f574, %f575;
	fma.rn.f32 	%f576, %f549, %f559, %f480;
	fma.rn.f32 	%f577, %f550, %f559, %f482;
	fma.rn.f32 	%f1113, %f550, %f560, %f576;
	mul.f32 	%f578, %f549, %f560;
	sub.f32 	%f1114, %f577, %f578;
	ld.shared.v2.f32 	{%f579, %f580}, [%rd5+1808];
	fma.rn.f32 	%f582, %f579, %f559, %f489;
	fma.rn.f32 	%f584, %f580, %f559, %f491;
	fma.rn.f32 	%f1125, %f580, %f560, %f582;
	mul.f32 	%f585, %f579, %f560;
	sub.f32 	%f1126, %f584, %f585;
	fma.rn.f32 	%f586, %f579, %f566, %f494;
	fma.rn.f32 	%f587, %f580, %f566, %f496;
	fma.rn.f32 	%f1127, %f580, %f567, %f586;
	mul.f32 	%f588, %f579, %f567;
	sub.f32 	%f1128, %f587, %f588;
	ld.shared.v2.f32 	{%f589, %f590}, [%rd5+1816];
	fma.rn.f32 	%f592, %f589, %f566, %f503;
	fma.rn.f32 	%f594, %f590, %f566, %f505;
	fma.rn.f32 	%f1131, %f590, %f567, %f592;
	mul.f32 	%f595, %f589, %f567;
	sub.f32 	%f1132, %f594, %f595;
	fma.rn.f32 	%f596, %f589, %f559, %f508;
	fma.rn.f32 	%f597, %f590, %f559, %f510;
	fma.rn.f32 	%f1129, %f590, %f560, %f596;
	mul.f32 	%f598, %f589, %f560;
	sub.f32 	%f1130, %f597, %f598;
	fma.rn.f32 	%f599, %f579, %f533, %f513;
	fma.rn.f32 	%f600, %f580, %f533, %f515;
	fma.rn.f32 	%f1117, %f580, %f534, %f599;
	mul.f32 	%f601, %f579, %f534;
	sub.f32 	%f1118, %f600, %f601;
	fma.rn.f32 	%f602, %f579, %f542, %f518;
	fma.rn.f32 	%f603, %f580, %f542, %f520;
	fma.rn.f32 	%f1119, %f580, %f543, %f602;
	mul.f32 	%f604, %f579, %f543;
	sub.f32 	%f1120, %f603, %f604;
	fma.rn.f32 	%f605, %f589, %f542, %f523;
	fma.rn.f32 	%f606, %f590, %f542, %f525;
	fma.rn.f32 	%f1123, %f590, %f543, %f605;
	mul.f32 	%f607, %f589, %f543;
	sub.f32 	%f1124, %f606, %f607;
	fma.rn.f32 	%f608, %f589, %f533, %f528;
	fma.rn.f32 	%f609, %f590, %f533, %f530;
	fma.rn.f32 	%f1121, %f590, %f534, %f608;
	mul.f32 	%f610, %f589, %f534;
	sub.f32 	%f1122, %f609, %f610;
	add.s32 	%r57, %r7, 4;
	add.s32 	%r41, %r7, 5;
	// inline asm
	tex.2d.v4.f32.s32 {%f411, %f412, %f413, %f414}, [tex2dfloat2, {%r15, %r57}];
	// inline asm
	st.shared.v2.f32 	[%rd3], {%f411, %f412};
	// inline asm
	tex.2d.v4.f32.s32 {%f415, %f416, %f417, %f418}, [tex2dfloat2, {%r15, %r41}];
	// inline asm
	mov.f32 	%f1100, %f416;
	mov.f32 	%f1099, %f415;
	bra.uni 	BB2_1;

BB2_3:
	shl.b32 	%r42, %r3, 3;
	add.s32 	%r9, %r42, %r1;
	shl.b32 	%r43, %r4, 3;
	add.s32 	%r10, %r43, %r2;
	bar.sync 	0;
	ld.shared.v2.f32 	{%f619, %f620}, [%rd5+256];
	ld.shared.v2.f32 	{%f621, %f622}, [%rd4];
	fma.rn.f32 	%f625, %f619, %f621, %f1101;
	fma.rn.f32 	%f627, %f620, %f621, %f1102;
	fma.rn.f32 	%f629, %f620, %f622, %f625;
	mul.f32 	%f630, %f619, %f622;
	sub.f32 	%f631, %f627, %f630;
	ld.shared.v2.f32 	{%f632, %f633}, [%rd4+8];
	fma.rn.f32 	%f635, %f619, %f632, %f1103;
	fma.rn.f32 	%f636, %f620, %f632, %f1104;
	fma.rn.f32 	%f638, %f620, %f633, %f635;
	mul.f32 	%f639, %f619, %f633;
	sub.f32 	%f640, %f636, %f639;
	ld.shared.v2.f32 	{%f641, %f642}, [%rd5+264];
	fma.rn.f32 	%f644, %f641, %f632, %f1107;
	fma.rn.f32 	%f646, %f642, %f632, %f1108;
	fma.rn.f32 	%f647, %f642, %f633, %f644;
	mul.f32 	%f648, %f641, %f633;
	sub.f32 	%f649, %f646, %f648;
	fma.rn.f32 	%f650, %f642, %f622, %f1105;
	fma.rn.f32 	%f651, %f642, %f621, %f1106;
	fma.rn.f32 	%f652, %f641, %f621, %f650;
	mul.f32 	%f653, %f641, %f622;
	sub.f32 	%f654, %f651, %f653;
	ld.shared.v2.f32 	{%f655, %f656}, [%rd4+16];
	fma.rn.f32 	%f658, %f619, %f655, %f1109;
	fma.rn.f32 	%f659, %f620, %f655, %f1110;
	fma.rn.f32 	%f661, %f620, %f656, %f658;
	mul.f32 	%f662, %f619, %f656;
	sub.f32 	%f663, %f659, %f662;
	ld.shared.v2.f32 	{%f664, %f665}, [%rd4+24];
	fma.rn.f32 	%f667, %f619, %f664, %f1111;
	fma.rn.f32 	%f668, %f620, %f664, %f1112;
	fma.rn.f32 	%f670, %f620, %f665, %f667;
	mul.f32 	%f671, %f619, %f665;
	sub.f32 	%f672, %f668, %f671;
	fma.rn.f32 	%f673, %f641, %f664, %f1115;
	fma.rn.f32 	%f674, %f642, %f664, %f1116;
	fma.rn.f32 	%f675, %f642, %f665, %f673;
	mul.f32 	%f676, %f641, %f665;
	sub.f32 	%f677, %f674, %f676;
	fma.rn.f32 	%f678, %f641, %f655, %f1113;
	fma.rn.f32 	%f679, %f642, %f655, %f1114;
	fma.rn.f32 	%f680, %f642, %f656, %f678;
	mul.f32 	%f681, %f641, %f656;
	sub.f32 	%f682, %f679, %f681;
	ld.shared.v2.f32 	{%f683, %f684}, [%rd5+272];
	fma.rn.f32 	%f686, %f683, %f655, %f1125;
	fma.rn.f32 	%f688, %f684, %f655, %f1126;
	fma.rn.f32 	%f689, %f684, %f656, %f686;
	mul.f32 	%f690, %f683, %f656;
	sub.f32 	%f691, %f688, %f690;
	fma.rn.f32 	%f692, %f683, %f664, %f1127;
	fma.rn.f32 	%f693, %f684, %f664, %f1128;
	fma.rn.f32 	%f694, %f684, %f665, %f692;
	mul.f32 	%f695, %f683, %f665;
	sub.f32 	%f696, %f693, %f695;
	ld.shared.v2.f32 	{%f697, %f698}, [%rd5+280];
	fma.rn.f32 	%f700, %f697, %f664, %f1131;
	fma.rn.f32 	%f702, %f698, %f664, %f1132;
	fma.rn.f32 	%f703, %f698, %f665, %f700;
	mul.f32 	%f704, %f697, %f665;
	sub.f32 	%f705, %f702, %f704;
	fma.rn.f32 	%f706, %f697, %f655, %f1129;
	fma.rn.f32 	%f707, %f698, %f655, %f1130;
	fma.rn.f32 	%f708, %f698, %f656, %f706;
	mul.f32 	%f709, %f697, %f656;
	sub.f32 	%f710, %f707, %f709;
	fma.rn.f32 	%f711, %f683, %f621, %f1117;
	fma.rn.f32 	%f712, %f684, %f621, %f1118;
	fma.rn.f32 	%f713, %f684, %f622, %f711;
	mul.f32 	%f714, %f683, %f622;
	sub.f32 	%f715, %f712, %f714;
	fma.rn.f32 	%f716, %f683, %f632, %f1119;
	fma.rn.f32 	%f717, %f684, %f632, %f1120;
	fma.rn.f32 	%f718, %f684, %f633, %f716;
	mul.f32 	%f719, %f683, %f633;
	sub.f32 	%f720, %f717, %f719;
	fma.rn.f32 	%f721, %f697, %f632, %f1123;
	fma.rn.f32 	%f722, %f698, %f632, %f1124;
	fma.rn.f32 	%f723, %f698, %f633, %f721;
	mul.f32 	%f724, %f697, %f633;
	sub.f32 	%f725, %f722, %f724;
	fma.rn.f32 	%f726, %f697, %f621, %f1121;
	fma.rn.f32 	%f727, %f698, %f621, %f1122;
	fma.rn.f32 	%f728, %f698, %f622, %f726;
	mul.f32 	%f729, %f697, %f622;
	sub.f32 	%f730, %f727, %f729;
	ld.shared.v2.f32 	{%f731, %f732}, [%rd5+768];
	ld.shared.v2.f32 	{%f733, %f734}, [%rd4+512];
	fma.rn.f32 	%f737, %f731, %f733, %f629;
	fma.rn.f32 	%f739, %f732, %f733, %f631;
	fma.rn.f32 	%f103, %f732, %f734, %f737;
	mul.f32 	%f741, %f731, %f734;
	sub.f32 	%f104, %f739, %f741;
	ld.shared.v2.f32 	{%f742, %f743}, [%rd4+520];
	fma.rn.f32 	%f745, %f731, %f742, %f638;
	fma.rn.f32 	%f746, %f732, %f742, %f640;
	fma.rn.f32 	%f105, %f732, %f743, %f745;
	mul.f32 	%f748, %f731, %f743;
	sub.f32 	%f106, %f746, %f748;
	ld.shared.v2.f32 	{%f749, %f750}, [%rd5+776];
	fma.rn.f32 	%f752, %f749, %f742, %f647;
	fma.rn.f32 	%f754, %f750, %f742, %f649;
	fma.rn.f32 	%f107, %f750, %f743, %f752;
	mul.f32 	%f755, %f749, %f743;
	sub.f32 	%f108, %f754, %f755;
	fma.rn.f32 	%f756, %f750, %f734, %f652;
	fma.rn.f32 	%f757, %f750, %f733, %f654;
	fma.rn.f32 	%f109, %f749, %f733, %f756;
	mul.f32 	%f758, %f749, %f734;
	sub.f32 	%f110, %f757, %f758;
	ld.shared.v2.f32 	{%f759, %f760}, [%rd4+528];
	fma.rn.f32 	%f762, %f731, %f759, %f661;
	fma.rn.f32 	%f763, %f732, %f759, %f663;
	fma.rn.f32 	%f111, %f732, %f760, %f762;
	mul.f32 	%f765, %f731, %f760;
	sub.f32 	%f112, %f763, %f765;
	ld.shared.v2.f32 	{%f766, %f767}, [%rd4+536];
	fma.rn.f32 	%f769, %f731, %f766, %f670;
	fma.rn.f32 	%f770, %f732, %f766, %f672;
	fma.rn.f32 	%f113, %f732, %f767, %f769;
	mul.f32 	%f772, %f731, %f767;
	sub.f32 	%f114, %f770, %f772;
	fma.rn.f32 	%f773, %f749, %f766, %f675;
	fma.rn.f32 	%f774, %f750, %f766, %f677;
	fma.rn.f32 	%f115, %f750, %f767, %f773;
	mul.f32 	%f775, %f749, %f767;
	sub.f32 	%f116, %f774, %f775;
	fma.rn.f32 	%f776, %f749, %f759, %f680;
	fma.rn.f32 	%f777, %f750, %f759, %f682;
	fma.rn.f32 	%f117, %f750, %f760, %f776;
	mul.f32 	%f778, %f749, %f760;
	sub.f32 	%f118, %f777, %f778;
	ld.shared.v2.f32 	{%f779, %f780}, [%rd5+784];
	fma.rn.f32 	%f782, %f779, %f759, %f689;
	fma.rn.f32 	%f784, %f780, %f759, %f691;
	fma.rn.f32 	%f119, %f780, %f760, %f782;
	mul.f32 	%f785, %f779, %f760;
	sub.f32 	%f120, %f784, %f785;
	fma.rn.f32 	%f786, %f779, %f766, %f694;
	fma.rn.f32 	%f787, %f780, %f766, %f696;
	fma.rn.f32 	%f121, %f780, %f767, %f786;
	mul.f32 	%f788, %f779, %f767;
	sub.f32 	%f122, %f787, %f788;
	ld.shared.v2.f32 	{%f789, %f790}, [%rd5+792];
	fma.rn.f32 	%f792, %f789, %f766, %f703;
	fma.rn.f32 	%f794, %f790, %f766, %f705;
	fma.rn.f32 	%f123, %f790, %f767, %f792;
	mul.f32 	%f795, %f789, %f767;
	sub.f32 	%f124, %f794, %f795;
	fma.rn.f32 	%f796, %f789, %f759, %f708;
	fma.rn.f32 	%f797, %f790, %f759, %f710;
	fma.rn.f32 	%f125, %f790, %f760, %f796;
	mul.f32 	%f798, %f789, %f760;
	sub.f32 	%f126, %f797, %f798;
	fma.rn.f32 	%f799, %f779, %f733, %f713;
	fma.rn.f32 	%f800, %f780, %f733, %f715;
	fma.rn.f32 	%f127, %f780, %f734, %f799;
	mul.f32 	%f801, %f779, %f734;
	sub.f32 	%f128, %f800, %f801;
	fma.rn.f32 	%f802, %f779, %f742, %f718;
	fma.rn.f32 	%f803, %f780, %f742, %f720;
	fma.rn.f32 	%f129, %f780, %f743, %f802;
	mul.f32 	%f804, %f779, %f743;
	sub.f32 	%f130, %f803, %f804;
	fma.rn.f32 	%f805, %f789, %f742, %f723;
	fma.rn.f32 	%f806, %f790, %f742, %f725;
	fma.rn.f32 	%f131, %f790, %f743, %f805;
	mul.f32 	%f807, %f789, %f743;
	sub.f32 	%f132, %f806, %f807;
	fma.rn.f32 	%f808, %f789, %f733, %f728;
	fma.rn.f32 	%f809, %f790, %f733, %f730;
	fma.rn.f32 	%f133, %f790, %f734, %f808;
	mul.f32 	%f810, %f789, %f734;
	sub.f32 	%f134, %f809, %f810;
	mov.u32 	%r45, 98;
	mov.u32 	%r47, 99;
	// inline asm
	tex.2d.v4.f32.s32 {%f611, %f612, %f613, %f614}, [tex2dfloat2, {%r15, %r45}];
	// inline asm
	st.shared.v2.f32 	[%rd3+1024], {%f611, %f612};
	// inline asm
	tex.2d.v4.f32.s32 {%f615, %f616, %f617, %f618}, [tex2dfloat2, {%r15, %r47}];
	// inline asm
	st.shared.v2.f32 	[%rd3+1536], {%f615, %f616};
	bar.sync 	0;
	ld.shared.v2.f32 	{%f811, %f812}, [%rd5+1280];
	ld.shared.v2.f32 	{%f813, %f814}, [%rd4+1024];
	fma.rn.f32 	%f817, %f811, %f813, %f103;
	fma.rn.f32 	%f819, %f812, %f813, %f104;
	fma.rn.f32 	%f821, %f812, %f814, %f817;
	mul.f32 	%f822, %f811, %f814;
	sub.f32 	%f823, %f819, %f822;
	ld.shared.v2.f32 	{%f824, %f825}, [%rd4+1032];
	fma.rn.f32 	%f827, %f811, %f824, %f105;
	fma.rn.f32 	%f828, %f812, %f824, %f106;
	fma.rn.f32 	%f830, %f812, %f825, %f827;
	mul.f32 	%f831, %f811, %f825;
	sub.f32 	%f832, %f828, %f831;
	ld.shared.v2.f32 	{%f833, %f834}, [%rd5+1288];
	fma.rn.f32 	%f836, %f833, %f824, %f107;
	fma.rn.f32 	%f838, %f834, %f824, %f108;
	fma.rn.f32 	%f839, %f834, %f825, %f836;
	mul.f32 	%f840, %f833, %f825;
	sub.f32 	%f841, %f838, %f840;
	fma.rn.f32 	%f842, %f834, %f814, %f109;
	fma.rn.f32 	%f843, %f834, %f813, %f110;
	fma.rn.f32 	%f844, %f833, %f813, %f842;
	mul.f32 	%f845, %f833, %f814;
	sub.f32 	%f846, %f843, %f845;
	ld.shared.v2.f32 	{%f847, %f848}, [%rd4+1040];
	fma.rn.f32 	%f850, %f811, %f847, %f111;
	fma.rn.f32 	%f851, %f812, %f847, %f112;
	fma.rn.f32 	%f853, %f812, %f848, %f850;
	mul.f32 	%f854, %f811, %f848;
	sub.f32 	%f855, %f851, %f854;
	ld.shared.v2.f32 	{%f856, %f857}, [%rd4+1048];
	fma.rn.f32 	%f859, %f811, %f856, %f113;
	fma.rn.f32 	%f860, %f812, %f856, %f114;
	fma.rn.f32 	%f862, %f812, %f857, %f859;
	mul.f32 	%f863, %f811, %f857;
	sub.f32 	%f864, %f860, %f863;
	fma.rn.f32 	%f865, %f833, %f856, %f115;
	fma.rn.f32 	%f866, %f834, %f856, %f116;
	fma.rn.f32 	%f867, %f834, %f857, %f865;
	mul.f32 	%f868, %f833, %f857;
	sub.f32 	%f869, %f866, %f868;
	fma.rn.f32 	%f870, %f833, %f847, %f117;
	fma.rn.f32 	%f871, %f834, %f847, %f118;
	fma.rn.f32 	%f872, %f834, %f848, %f870;
	mul.f32 	%f873, %f833, %f848;
	sub.f32 	%f874, %f871, %f873;
	ld.shared.v2.f32 	{%f875, %f876}, [%rd5+1296];
	fma.rn.f32 	%f878, %f875, %f847, %f119;
	fma.rn.f32 	%f880, %f876, %f847, %f120;
	fma.rn.f32 	%f881, %f876, %f848, %f878;
	mul.f32 	%f882, %f875, %f848;
	sub.f32 	%f883, %f880, %f882;
	fma.rn.f32 	%f884, %f875, %f856, %f121;
	fma.rn.f32 	%f885, %f876, %f856, %f122;
	fma.rn.f32 	%f886, %f876, %f857, %f884;
	mul.f32 	%f887, %f875, %f857;
	sub.f32 	%f888, %f885, %f887;
	ld.shared.v2.f32 	{%f889, %f890}, [%rd5+1304];
	fma.rn.f32 	%f892, %f889, %f856, %f123;
	fma.rn.f32 	%f894, %f890, %f856, %f124;
	fma.rn.f32 	%f895, %f890, %f857, %f892;
	mul.f32 	%f896, %f889, %f857;
	sub.f32 	%f897, %f894, %f896;
	fma.rn.f32 	%f898, %f889, %f847, %f125;
	fma.rn.f32 	%f899, %f890, %f847, %f126;
	fma.rn.f32 	%f900, %f890, %f848, %f898;
	mul.f32 	%f901, %f889, %f848;
	sub.f32 	%f902, %f899, %f901;
	fma.rn.f32 	%f903, %f875, %f813, %f127;
	fma.rn.f32 	%f904, %f876, %f813, %f128;
	fma.rn.f32 	%f905, %f876, %f814, %f903;
	mul.f32 	%f906, %f875, %f814;
	sub.f32 	%f907, %f904, %f906;
	fma.rn.f32 	%f908, %f875, %f824, %f129;
	fma.rn.f32 	%f909, %f876, %f824, %f130;
	fma.rn.f32 	%f910, %f876, %f825, %f908;
	mul.f32 	%f911, %f875, %f825;
	sub.f32 	%f912, %f909, %f911;
	fma.rn.f32 	%f913, %f889, %f824, %f131;
	fma.rn.f32 	%f914, %f890, %f824, %f132;
	fma.rn.f32 	%f915, %f890, %f825, %f913;
	mul.f32 	%f916, %f889, %f825;
	sub.f32 	%f917, %f914, %f916;
	fma.rn.f32 	%f918, %f889, %f813, %f133;
	fma.rn.f32 	%f919, %f890, %f813, %f134;
	fma.rn.f32 	%f920, %f890, %f814, %f918;
	mul.f32 	%f921, %f889, %f814;
	sub.f32 	%f922, %f919, %f921;
	ld.shared.v2.f32 	{%f923, %f924}, [%rd5+1792];
	ld.shared.v2.f32 	{%f925, %f926}, [%rd4+1536];
	fma.rn.f32 	%f929, %f923, %f925, %f821;
	fma.rn.f32 	%f931, %f924, %f925, %f823;
	fma.rn.f32 	%f135, %f924, %f926, %f929;
	mul.f32 	%f933, %f923, %f926;
	sub.f32 	%f136, %f931, %f933;
	ld.shared.v2.f32 	{%f934, %f935}, [%rd4+1544];
	fma.rn.f32 	%f937, %f923, %f934, %f830;
	fma.rn.f32 	%f938, %f924, %f934, %f832;
	fma.rn.f32 	%f137, %f924, %f935, %f937;
	mul.f32 	%f940, %f923, %f935;
	sub.f32 	%f138, %f938, %f940;
	ld.shared.v2.f32 	{%f941, %f942}, [%rd5+1800];
	fma.rn.f32 	%f944, %f941, %f934, %f839;
	fma.rn.f32 	%f946, %f942, %f934, %f841;
	fma.rn.f32 	%f139, %f942, %f935, %f944;
	mul.f32 	%f947, %f941, %f935;
	sub.f32 	%f140, %f946, %f947;
	fma.rn.f32 	%f948, %f942, %f926, %f844;
	fma.rn.f32 	%f949, %f942, %f925, %f846;
	fma.rn.f32 	%f141, %f941, %f925, %f948;
	mul.f32 	%f950, %f941, %f926;
	sub.f32 	%f142, %f949, %f950;
	ld.shared.v2.f32 	{%f951, %f952}, [%rd4+1552];
	fma.rn.f32 	%f954, %f923, %f951, %f853;
	fma.rn.f32 	%f955, %f924, %f951, %f855;
	fma.rn.f32 	%f143, %f924, %f952, %f954;
	mul.f32 	%f957, %f923, %f952;
	sub.f32 	%f144, %f955, %f957;
	ld.shared.v2.f32 	{%f958, %f959}, [%rd4+1560];
	fma.rn.f32 	%f961, %f923, %f958, %f862;
	fma.rn.f32 	%f962, %f924, %f958, %f864;
	fma.rn.f32 	%f145, %f924, %f959, %f961;
	mul.f32 	%f964, %f923, %f959;
	sub.f32 	%f146, %f962, %f964;
	fma.rn.f32 	%f965, %f941, %f958, %f867;
	fma.rn.f32 	%f966, %f942, %f958, %f869;
	fma.rn.f32 	%f147, %f942, %f959, %f965;
	mul.f32 	%f967, %f941, %f959;
	sub.f32 	%f148, %f966, %f967;
	fma.rn.f32 	%f968, %f941, %f951, %f872;
	fma.rn.f32 	%f969, %f942, %f951, %f874;
	fma.rn.f32 	%f149, %f942, %f952, %f968;
	mul.f32 	%f970, %f941, %f952;
	sub.f32 	%f150, %f969, %f970;
	ld.shared.v2.f32 	{%f971, %f972}, [%rd5+1808];
	fma.rn.f32 	%f974, %f971, %f951, %f881;
	fma.rn.f32 	%f976, %f972, %f951, %f883;
	fma.rn.f32 	%f151, %f972, %f952, %f974;
	mul.f32 	%f977, %f971, %f952;
	sub.f32 	%f152, %f976, %f977;
	fma.rn.f32 	%f978, %f971, %f958, %f886;
	fma.rn.f32 	%f979, %f972, %f958, %f888;
	fma.rn.f32 	%f153, %f972, %f959, %f978;
	mul.f32 	%f980, %f971, %f959;
	sub.f32 	%f154, %f979, %f980;
	ld.shared.v2.f32 	{%f981, %f982}, [%rd5+1816];
	fma.rn.f32 	%f984, %f981, %f958, %f895;
	fma.rn.f32 	%f986, %f982, %f958, %f897;
	fma.rn.f32 	%f155, %f982, %f959, %f984;
	mul.f32 	%f987, %f981, %f959;
	sub.f32 	%f156, %f986, %f987;
	fma.rn.f32 	%f988, %f981, %f951, %f900;
	fma.rn.f32 	%f989, %f982, %f951, %f902;
	fma.rn.f32 	%f157, %f982, %f952, %f988;
	mul.f32 	%f990, %f981, %f952;
	sub.f32 	%f158, %f989, %f990;
	fma.rn.f32 	%f991, %f971, %f925, %f905;
	fma.rn.f32 	%f992, %f972, %f925, %f907;
	fma.rn.f32 	%f159, %f972, %f926, %f991;
	mul.f32 	%f993, %f971, %f926;
	sub.f32 	%f160, %f992, %f993;
	fma.rn.f32 	%f994, %f971, %f934, %f910;
	fma.rn.f32 	%f995, %f972, %f934, %f912;
	fma.rn.f32 	%f161, %f972, %f935, %f994;
	mul.f32 	%f996, %f971, %f935;
	sub.f32 	%f162, %f995, %f996;
	fma.rn.f32 	%f997, %f981, %f934, %f915;
	fma.rn.f32 	%f998, %f982, %f934, %f917;
	fma.rn.f32 	%f163, %f982, %f935, %f997;
	mul.f32 	%f999, %f981, %f935;
	sub.f32 	%f164, %f998, %f999;
	fma.rn.f32 	%f1000, %f981, %f925, %f920;
	fma.rn.f32 	%f1001, %f982, %f925, %f922;
	fma.rn.f32 	%f165, %f982, %f926, %f1000;
	mul.f32 	%f1002, %f981, %f926;
	sub.f32 	%f166, %f1001, %f1002;
	setp.gt.u32	%p3, %r10, %r9;
	@%p3 bra 	BB2_6;

	add.s32 	%r48, %r9, 1;
	mul.lo.s32 	%r49, %r48, %r9;
	shr.u32 	%r11, %r49, 1;
	mul.lo.s32 	%r12, %r5, 8392704;
	add.s32 	%r50, %r11, %r12;
	add.s32 	%r51, %r50, %r10;
	mul.wide.u32 	%rd13, %r51, 16;
	add.s64 	%rd14, %rd2, %rd13;
	ld.global.v4.f32 	{%f1003, %f1004, %f1005, %f1006}, [%rd14];
	fma.rn.f32 	%f1008, %f139, 0f467C0400, %f1006;
	fma.rn.f32 	%f1010, %f141, 0f467C0400, %f1005;
	fma.rn.f32 	%f1012, %f137, 0f467C0400, %f1004;
	fma.rn.f32 	%f1014, %f135, 0f467C0400, %f1003;
	st.global.v4.f32 	[%rd14], {%f1014, %f1012, %f1010, %f1008};
	add.s64 	%rd15, %rd1, %rd13;
	ld.global.v4.f32 	{%f1015, %f1016, %f1017, %f1018}, [%rd15];
	fma.rn.f32 	%f1020, %f140, 0f467C0400, %f1018;
	fma.rn.f32 	%f1022, %f142, 0f467C0400, %f1017;
	fma.rn.f32 	%f1024, %f138, 0f467C0400, %f1016;
	fma.rn.f32 	%f1026, %f136, 0f467C0400, %f1015;
	st.global.v4.f32 	[%rd15], {%f1026, %f1024, %f1022, %f1020};
	add.s32 	%r52, %r51, 2098176;
	mul.wide.u32 	%rd16, %r52, 16;
	add.s64 	%rd17, %rd2, %rd16;
	ld.global.v4.f32 	{%f1027, %f1028, %f1029, %f1030}, [%rd17];
	fma.rn.f32 	%f1032, %f163, 0f467C0400, %f1030;
	fma.rn.f32 	%f1034, %f165, 0f467C0400, %f1029;
	fma.rn.f32 	%f1036, %f161, 0f467C0400, %f1028;
	fma.rn.f32 	%f1038, %f159, 0f467C0400, %f1027;
	st.global.v4.f32 	[%rd17], {%f1038, %f1036, %f1034, %f1032};
	add.s64 	%rd18, %rd1, %rd16;
	ld.global.v4.f32 	{%f1039, %f1040, %f1041, %f1042}, [%rd18];
	fma.rn.f32 	%f1044, %f164, 0f467C0400, %f1042;
	fma.rn.f32 	%f1046, %f166, 0f467C0400, %f1041;
	fma.rn.f32 	%f1048, %f162, 0f467C0400, %f1040;
	fma.rn.f32 	%f1050, %f160, 0f467C0400, %f1039;
	st.global.v4.f32 	[%rd18], {%f1050, %f1048, %f1046, %f1044};
	add.s32 	%r53, %r51, 6294528;
	mul.wide.u32 	%rd19, %r53, 16;
	add.s64 	%rd20, %rd2, %rd19;
	ld.global.v4.f32 	{%f1051, %f1052, %f1053, %f1054}, [%rd20];
	fma.rn.f32 	%f1056, %f155, 0f467C0400, %f1054;
	fma.rn.f32 	%f1058, %f157, 0f467C0400, %f1053;
	fma.rn.f32 	%f1060, %f153, 0f467C0400, %f1052;
	fma.rn.f32 	%f1062, %f151, 0f467C0400, %f1051;
	st.global.v4.f32 	[%rd20], {%f1062, %f1060, %f1058, %f1056};
	add.s64 	%rd21, %rd1, %rd19;
	ld.global.v4.f32 	{%f1063, %f1064, %f1065, %f1066}, [%rd21];
	fma.rn.f32 	%f1068, %f156, 0f467C0400, %f1066;
	fma.rn.f32 	%f1070, %f158, 0f467C0400, %f1065;
	fma.rn.f32 	%f1072, %f154, 0f467C0400, %f1064;
	fma.rn.f32 	%f1074, %f152, 0f467C0400, %f1063;
	st.global.v4.f32 	[%rd21], {%f1074, %f1072, %f1070, %f1068};
	setp.ge.u32	%p4, %r10, %r9;
	@%p4 bra 	BB2_6;

	add.s32 	%r54, %r12, %r11;
	add.s32 	%r55, %r54, %r10;
	add.s32 	%r56, %r55, 4196352;
	mul.wide.u32 	%rd22, %r56, 16;
	add.s64 	%rd23, %rd2, %rd22;
	ld.global.v4.f32 	{%f1075, %f1076, %f1077, %f1078}, [%rd23];
	fma.rn.f32 	%f1080, %f147, 0f467C0400, %f1078;
	fma.rn.f32 	%f1082, %f149, 0f467C0400, %f1077;
	fma.rn.f32 	%f1084, %f145, 0f467C0400, %f1076;
	fma.rn.f32 	%f1086, %f143, 0f467C0400, %f1075;
	st.global.v4.f32 	[%rd23], {%f1086, %f1084, %f1082, %f1080};
	add.s64 	%rd24, %rd1, %rd22;
	ld.global.v4.f32 	{%f1087, %f1088, %f1089, %f1090}, [%rd24];
	fma.rn.f32 	%f1092, %f148, 0f467C0400, %f1090;
	fma.rn.f32 	%f1094, %f150, 0f467C0400, %f1089;
	fma.rn.f32 	%f1096, %f146, 0f467C0400, %f1088;
	fma.rn.f32 	%f1098, %f144, 0f467C0400, %f1087;
	st.global.v4.f32 	[%rd24], {%f1098, %f1096, %f1094, %f1092};

BB2_6:
	ret;
}




// ===== COMPILED SASS (sm_100) =====

	.target	sm_100

	.elftype	@"ET_EXEC"


//--------------------- .note.nv.tkinfo           --------------------------
	.section	.note.nv.tkinfo,"",@"SHT_NOTE"
	.sectionflags	@"SHF_NOTE_NV_TKINFO"
	.tkinfo
        /*0018*/ 	.word	0x00000002
        /*0030*/ 	.string	""
        /*0030*/ 	.string	"ptxas"
        /*0030*/ 	.string	"Cuda compilation tools, release 13.0, V13.0.88"
        /*0030*/ 	.string	"Build cuda_13.0.r13.0/compiler.36424714_0"
        /*0030*/ 	.string	"-arch sm_100 "



//--------------------- .note.nv.cuinfo           --------------------------
	.section	.note.nv.cuinfo,"",@"SHT_NOTE"
	.sectionflags	@"SHF_NOTE_NV_CUINFO"
        /*0018*/ 	.short	0x0002
        /*001a*/ 	.short	0x0023
        /*001c*/ 	.short	0x0082
	.zero		2


//--------------------- .nv.info                  --------------------------
	.section	.nv.info,"",@"SHT_CUDA_INFO"
	.align	4


	//----- nvinfo : EIATTR_REGCOUNT
	.align		4
        /*0000*/ 	.byte	0x04, 0x2f
        /*0002*/ 	.short	(.L_1 - .L_0)
	.align		4
.L_0:
        /*0004*/ 	.word	index@(_Z15shared2x2float2P6float4S0_ii)
        /*0008*/ 	.word	0x0000004c


	//----- nvinfo : EIATTR_FRAME_SIZE
	.align		4
.L_1:
        /*000c*/ 	.byte	0x04, 0x11
        /*000e*/ 	.short	(.L_3 - .L_2)
	.align		4
.L_2:
        /*0010*/ 	.word	index@(_Z15shared2x2float2P6float4S0_ii)
        /*0014*/ 	.word	0x00000000


	//----- nvinfo : EIATTR_MIN_STACK_SIZE
	.align		4
.L_3:
        /*0018*/ 	.byte	0x04, 0x12
        /*001a*/ 	.short	(.L_5 - .L_4)
	.align		4
.L_4:
        /*001c*/ 	.word	index@(_Z15shared2x2float2P6float4S0_ii)
        /*0020*/ 	.word	0x00000000
.L_5:


//--------------------- .nv.compat                --------------------------
	.section	.nv.compat,"",@"SHT_CUDA_COMPAT_INFO"
	.align	4
        /*0000*/ 	.byte	0x02, 0x09, 0x00, 0x00, 0x02, 0x02, 0x02, 0x00, 0x02, 0x05, 0x05, 0x00, 0x03, 0x07, 0x01, 0x01
        /*0010*/ 	.byte	0x02, 0x03, 0x00, 0x00, 0x02, 0x06, 0x01, 0x00, 0x04, 0x0b, 0x08, 0x00, 0x01, 0x00, 0x00, 0x00
        /*0020*/ 	.byte	0x00, 0x00, 0x00, 0x00


//--------------------- .nv.info._Z15shared2x2float2P6float4S0_ii --------------------------
	.section	.nv.info._Z15shared2x2float2P6float4S0_ii,"",@"SHT_CUDA_INFO"
	.sectionflags	@""
	.align	4


	//----- nvinfo : EIATTR_CUDA_API_VERSION
	.align		4
        /*0000*/ 	.byte	0x04, 0x37
        /*0002*/ 	.short	(.L_7 - .L_6)
.L_6:
        /*0004*/ 	.word	0x00000082


	//----- nvinfo : EIATTR_KPARAM_INFO
	.align		4
.L_7:
        /*0008*/ 	.byte	0x04, 0x17
        /*000a*/ 	.short	(.L_9 - .L_8)
.L_8:
        /*000c*/ 	.word	0x00000000
        /*0010*/ 	.short	0x0003
        /*0012*/ 	.short	0x0014
        /*0014*/ 	.byte	0x00, 0xf0, 0x11, 0x00


	//----- nvinfo : EIATTR_KPARAM_INFO
	.align		4
.L_9:
        /*0018*/ 	.byte	0x04, 0x17
        /*001a*/ 	.short	(.L_11 - .L_10)
.L_10:
        /*001c*/ 	.word	0x00000000
        /*0020*/ 	.short	0x0002
        /*0022*/ 	.short	0x0010
        /*0024*/ 	.byte	0x00, 0xf0, 0x11, 0x00


	//----- nvinfo : EIATTR_KPARAM_INFO
	.align		4
.L_11:
        /*0028*/ 	.byte	0x04, 0x17
        /*002a*/ 	.short	(.L_13 - .L_12)
.L_12:
        /*002c*/ 	.word	0x00000000
        /*0030*/ 	.short	0x0001
        /*0032*/ 	.short	0x0008
        /*0034*/ 	.byte	0x00, 0xf0, 0x21, 0x00


	//----- nvinfo : EIATTR_KPARAM_INFO
	.align		4
.L_13:
        /*0038*/ 	.byte	0x04, 0x17
        /*003a*/ 	.short	(.L_15 - .L_14)
.L_14:
        /*003c*/ 	.word	0x00000000
        /*0040*/ 	.short	0x0000
        /*0042*/ 	.short	0x0000
        /*0044*/ 	.byte	0x00, 0xf0, 0x21, 0x00


	//----- nvinfo : EIATTR_SPARSE_MMA_MASK
	.align		4
.L_15:
        /*0048*/ 	.byte	0x03, 0x50
        /*004a*/ 	.short	0x0000


	//----- nvinfo : EIATTR_MAXREG_COUNT
	.align		4
        /*004c*/ 	.byte	0x03, 0x1b
        /*004e*/ 	.short	0x00ff


	//----- nvinfo : EIATTR_NUM_BARRIERS
	.align		4
        /*0050*/ 	.byte	0x02, 0x4c
        /*0052*/ 	.byte	0x01
	.zero		1


	//----- nvinfo : EIATTR_MERCURY_ISA_VERSION
	.align		4
        /*0054*/ 	.byte	0x03, 0x5f
        /*0056*/ 	.short	0x0101


	//----- nvinfo : EIATTR_VRC_CTA_INIT_COUNT
	.align		4
        /*0058*/ 	.byte	0x02, 0x4a
	.zero		1
	.zero		1


	//----- nvinfo : EIATTR_EXIT_INSTR_OFFSETS
	.align		4
        /*005c*/ 	.byte	0x04, 0x1c
        /*005e*/ 	.short	(.L_17 - .L_16)


	//   ....[0]....
.L_16:
        /*0060*/ 	.word	0x00002080


	//   ....[1]....
        /*0064*/ 	.word	0x00002a50


	//   ....[2]....
        /*0068*/ 	.word	0x00002d50


	//----- nvinfo : EIATTR_CBANK_PARAM_SIZE
	.align		4
.L_17:
        /*006c*/ 	.byte	0x03, 0x19
        /*006e*/ 	.short	0x0018


	//----- nvinfo : EIATTR_PARAM_CBANK
	.align		4
        /*0070*/ 	.byte	0x04, 0x0a
        /*0072*/ 	.short	(.L_19 - .L_18)
	.align		4
.L_18:
        /*0074*/ 	.word	index@(.nv.constant0._Z15shared2x2float2P6float4S0_ii)
        /*0078*/ 	.short	0x0380
        /*007a*/ 	.short	0x0018


	//----- nvinfo : EIATTR_SW_WAR
	.align		4
.L_19:
        /*007c*/ 	.byte	0x04, 0x36
        /*007e*/ 	.short	(.L_21 - .L_20)
.L_20:
        /*0080*/ 	.word	0x00000008


	//----- nvinfo : EIATTR_BINDLESS_TEXTURE_BANK
	.align		4
.L_21:
        /*0084*/ 	.byte	0x02, 0x15
	.zero		1
	.zero		1


	//----- nvinfo : EIATTR_BINDLESS_SURFACE_BANK
	.align		4
        /*0088*/ 	.byte	0x02, 0x16
	.zero		1
	.zero		1


//--------------------- .nv.callgraph             --------------------------
	.section	.nv.callgraph,"",@"SHT_CUDA_CALLGRAPH"
	.align	4
	.sectionentsize	8
	.align		4
        /*0000*/ 	.word	0x00000000
	.align		4
        /*0004*/ 	.word	0xffffffff
	.align		4
        /*0008*/ 	.word	0x00000000
	.align		4
        /*000c*/ 	.word	0xfffffffe
	.align		4
        /*0010*/ 	.word	0x00000000
	.align		4
        /*0014*/ 	.word	0xfffffffd
	.align		4
        /*0018*/ 	.word	0x00000000
	.align		4
        /*001c*/ 	.word	0xfffffffc


//--------------------- .nv.constant0._Z15shared2x2float2P6float4S0_ii --------------------------
	.section	.nv.constant0._Z15shared2x2float2P6float4S0_ii,"a",@progbits
	.sectionflags	@""
	.align	4
.nv.constant0._Z15shared2x2float2P6float4S0_ii:
	.zero		928
	.align		4
        /*03a0*/ 	.word	[20@lo(0x0)=tex2dfloat2]


//--------------------- .text._Z15shared2x2float2P6float4S0_ii --------------------------
	.section	.text._Z15shared2x2float2P6float4S0_ii,"ax",@progbits
	.align	128
.text._Z15shared2x2float2P6float4S0_ii:
        .type           _Z15shared2x2float2P6float4S0_ii,@function
        .size           _Z15shared2x2float2P6float4S0_ii,(.L_x_2 - _Z15shared2x2float2P6float4S0_ii)
        .other          _Z15shared2x2float2P6float4S0_ii,@"STO_CUDA_ENTRY STV_DEFAULT"
_Z15shared2x2float2P6float4S0_ii:
[----:B------:R-:W-:Y:S08]  /*0000*/  LDC R1, c[0x0][0x37c] ;  /* 0x0000df00ff017b82 */ /* 0x000ff00000000800 */
[----:B------:R-:W0:Y:S01]  /*0010*/  S2UR UR8, SR_CTAID.X ;  /* 0x00000000000879c3 */ /* 0x000e220000002500 */
[----:B------:R-:W1:Y:S01]  /*0020*/  S2R R11, SR_TID.Y ;  /* 0x00000000000b7919 */ /* 0x000e620000002200 */
[----:B------:R-:W2:Y:S01]  /*0030*/  LDCU UR5, c[0x0][0x390] ;  /* 0x00007200ff0577ac */ /* 0x000ea20008000800 */
[----:B------:R-:W-:Y:S01]  /*0040*/  HFMA2 R7, -RZ, RZ, 0, 1.9073486328125e-06 ;  /* 0x00000020ff077431 */ /* 0x000fe200000001ff */
[----:B------:R-:W-:Y:S01]  /*0050*/  MOV R9, 0x1 ;  /* 0x0000000100097802 */ /* 0x000fe20000000f00 */
[----:B------:R-:W1:Y:S01]  /*0060*/  S2R R14, SR_TID.X ;  /* 0x00000000000e7919 */ /* 0x000e620000002100 */
[----:B------:R-:W-:Y:S01]  /*0070*/  HFMA2 R33, -RZ, RZ, 0, 0 ;  /* 0x00000000ff217431 */ /* 0x000fe200000001ff */
[----:B------:R-:W3:Y:S01]  /*0080*/  S2R R10, SR_CTAID.Y ;  /* 0x00000000000a7919 */ /* 0x000ee20000002600 */
[----:B0-----:R-:W-:-:S06]  /*0090*/  USHF.L.U32 UR4, UR8, 0x1, URZ ;  /* 0x0000000108047899 */ /* 0x001fcc00080006ff */
[----:B------:R-:W-:-:S05]  /*00a0*/  I2FP.F32.U32 R0, UR4 ;  /* 0x0000000400007c45 */ /* 0x000fca0008201000 */
[----:B------:R-:W-:Y:S01]  /*00b0*/  FADD R0, R0, 0.25 ;  /* 0x3e80000000007421 */ /* 0x000fe20000000000 */
[----:B-1----:R-:W-:-:S04]  /*00c0*/  LEA R3, R11, R14, 0x3 ;  /* 0x0000000e0b037211 */ /* 0x002fc800078e18ff */
[----:B------:R-:W-:-:S13]  /*00d0*/  FSETP.GEU.AND P0, PT, |R0|, 1.175494350822287508e-38, PT ;  /* 0x008000000000780b */ /* 0x000fda0003f0e200 */
[----:B------:R-:W-:-:S04]  /*00e0*/  @!P0 FMUL R0, R0, 16777216 ;  /* 0x4b80000000008820 */ /* 0x000fc80000400000 */
[----:B------:R-:W0:Y:S02]  /*00f0*/  MUFU.SQRT R2, R0 ;  /* 0x0000000000027308 */ /* 0x000e240000002000 */
[----:B0-----:R-:W-:Y:S01]  /*0100*/  @!P0 FMUL R2, R2, 0.000244140625 ;  /* 0x3980000002028820 */ /* 0x001fe20000400000 */
[----:B------:R-:W-:-:S03]  /*0110*/  ISETP.GE.U32.AND P0, PT, R3, 0x20, PT ;  /* 0x000000200300780c */ /* 0x000fc60003f06070 */
[----:B------:R-:W-:-:S06]  /*0120*/  FADD R2, R2, -0.5 ;  /* 0xbf00000002027421 */ /* 0x000fcc0000000000 */
[----:B------:R-:W0:Y:S02]  /*0130*/  F2I.U32.TRUNC.NTZ R2, R2 ;  /* 0x0000000200027305 */ /* 0x000e24000020f000 */
[----:B0-----:R-:W-:-:S13]  /*0140*/  R2UR UR9, R2 ;  /* 0x00000000020972ca */ /* 0x001fda00000e0000 */
[----:B------:R-:W-:Y:S02]  /*0150*/  UIMAD UR4, UR9, UR9, UR9 ;  /* 0x00000009090472a4 */ /* 0x000fe4000f8e0209 */
[----:B------:R-:W-:Y:S02]  /*0160*/  MOV R0, UR9 ;  /* 0x0000000900007c02 */ /* 0x000fe40008000f00 */
[----:B------:R-:W-:-:S04]  /*0170*/  USHF.R.U32.HI UR4, URZ, 0x1, UR4 ;  /* 0x00000001ff047899 */ /* 0x000fc80008011604 */
[----:B------:R-:W-:Y:S02]  /*0180*/  UIADD3 UR8, UPT, UPT, -UR4, UR8, URZ ;  /* 0x0000000804087290 */ /* 0x000fe4000fffe1ff */
[----:B--2---:R-:W-:-:S03]  /*0190*/  USHF.L.U32 UR4, UR5, 0x1, URZ ;  /* 0x0000000105047899 */ /* 0x004fc600080006ff */
[----:B------:R-:W-:Y:S01]  /*01a0*/  UMOV UR5, URZ ;  /* 0x000000ff00057c82 */ /* 0x000fe20008000000 */
[----:B------:R-:W-:Y:S02]  /*01b0*/  MOV R32, UR8 ;  /* 0x0000000800207c02 */ /* 0x000fe40008000f00 */
[----:B---3--:R-:W-:Y:S02]  /*01c0*/  IMAD R5, R10, UR4, R3 ;  /* 0x000000040a057c24 */ /* 0x008fe4000f8e0203 */
[----:B------:R-:W-:Y:S01]  /*01d0*/  SHF.L.U32 R32, R32, 0x5, RZ ;  /* 0x0000000520207819 */ /* 0x000fe200000006ff */
[----:B------:R-:W-:Y:S02]  /*01e0*/  @P0 IMAD R32, R0, R7, -0x20 ;  /* 0xffffffe000200424 */ /* 0x000fe400078e0207 */
[----:B------:R-:W0:Y:S03]  /*01f0*/  LDCU UR4, c[0x0][0x3a0] ;  /* 0x00007400ff0477ac */ /* 0x000e260008000800 */
[----:B------:R-:W-:-:S04]  /*0200*/  IADD3 R32, PT, PT, R32, R5, RZ ;  /* 0x0000000520207210 */ /* 0x000fc80007ffe0ff */
[----:B------:R-:W-:Y:S01]  /*0210*/  MOV R8, R32 ;  /* 0x0000002000087202 */ /* 0x000fe20000000f00 */
[----:B0-----:R-:W5:Y:S05]  /*0220*/  TLD.LZ RZ, R6, R32, UR4, 2D, 0x3 ;  /* 0x20ff04ff20067f66 */ /* 0x001f6a00081e03ff */
[----:B------:R0:W5:Y:S01]  /*0230*/  TLD.LZ RZ, R8, R8, UR4, 2D, 0x3 ;  /* 0x20ff04ff08087f66 */ /* 0x00016200081e03ff */
[----:B------:R-:W-:Y:S01]  /*0240*/  HFMA2 R64, -RZ, RZ, 0, 0 ;  /* 0x00000000ff407431 */ /* 0x000fe200000001ff */
[----:B------:R-:W-:Y:S02]  /*0250*/  CS2R R62, SRZ ;  /* 0x00000000003e7805 */ /* 0x000fe4000001ff00 */
[----:B------:R-:W-:-:S02]  /*0260*/  CS2R R58, SRZ ;  /* 0x00000000003a7805 */ /* 0x000fc4000001ff00 */
[----:B------:R-:W-:Y:S02]  /*0270*/  CS2R R56, SRZ ;  /* 0x0000000000387805 */ /* 0x000fe4000001ff00 */
[----:B------:R-:W-:Y:S02]  /*0280*/  CS2R R60, SRZ ;  /* 0x00000000003c7805 */ /* 0x000fe4000001ff00 */
[----:B------:R-:W-:Y:S02]  /*0290*/  CS2R R4, SRZ ;  /* 0x0000000000047805 */ /* 0x000fe4000001ff00 */
[----:B------:R-:W-:Y:S02]  /*02a0*/  CS2R R48, SRZ ;  /* 0x0000000000307805 */ /* 0x000fe4000001ff00 */
[----:B------:R-:W-:Y:S02]  /*02b0*/  CS2R R54, SRZ ;  /* 0x0000000000367805 */ /* 0x000fe4000001ff00 */
[----:B------:R-:W-:-:S02]  /*02c0*/  MOV R0, RZ ;  /* 0x000000ff00007202 */ /* 0x000fc40000000f00 */
[----:B------:R-:W-:Y:S02]  /*02d0*/  CS2R R50, SRZ ;  /* 0x0000000000327805 */ /* 0x000fe4000001ff00 */
[----:B------:R-:W-:Y:S02]  /*02e0*/  CS2R R46, SRZ ;  /* 0x00000000002e7805 */ /* 0x000fe4000001ff00 */
[----:B------:R-:W-:Y:S02]  /*02f0*/  CS2R R52, SRZ ;  /* 0x0000000000347805 */ /* 0x000fe4000001ff00 */
[----:B------:R-:W-:Y:S02]  /*0300*/  CS2R R44, SRZ ;  /* 0x00000000002c7805 */ /* 0x000fe4000001ff00 */
[----:B------:R-:W-:Y:S01]  /*0310*/  MOV R13, RZ ;  /* 0x000000ff000d7202 */ /* 0x000fe20000000f00 */
[----:B0-----:R-:W0:Y:S01]  /*0320*/  S2UR UR5, SR_CgaCtaId ;  /* 0x00000000000579c3 */ /* 0x001e220000008800 */
[----:B------:R-:W-:-:S02]  /*0330*/  UMOV UR4, 0x400 ;  /* 0x0000040000047882 */ /* 0x000fc40000000000 */
[----:B0-----:R-:W-:-:S06]  /*0340*/  ULEA UR4, UR5, UR4, 0x18 ;  /* 0x0000000405047291 */ /* 0x001fcc000f8ec0ff */
[----:B------:R-:W-:Y:S02]  /*0350*/  LEA R12, R3, UR4, 0x3 ;  /* 0x00000004030c7c11 */ /* 0x000fe4000f8e18ff */
[----:B------:R-:W-:-:S03]  /*0360*/  CS2R R2, SRZ ;  /* 0x0000000000027805 */ /* 0x000fc6000001ff00 */
[----:B-----5:R0:W-:Y:S04]  /*0370*/  STS.64 [R12], R6 ;  /* 0x000000060c007388 */ /* 0x0201e80000000a00 */
[----:B------:R1:W-:Y:S01]  /*0380*/  STS.64 [R12+0x200], R8 ;  /* 0x000200080c007388 */ /* 0x0003e20000000a00 */
[----:B0-----:R-:W-:Y:S01]  /*0390*/  HFMA2 R7, -RZ, RZ, 0, 0 ;  /* 0x00000000ff077431 */ /* 0x001fe200000001ff */
[----:B------:R-:W-:Y:S02]  /*03a0*/  SHF.L.U32 R6, R14, 0x2, RZ ;  /* 0x000000020e067819 */ /* 0x000fe400000006ff */
[----:B------:R-:W-:Y:S01]  /*03b0*/  CS2R R14, SRZ ;  /* 0x00000000000e7805 */ /* 0x000fe2000001ff00 */
[----:B-1----:R-:W-:Y:S01]  /*03c0*/  HFMA2 R9, -RZ, RZ, 0, 0 ;  /* 0x00000000ff097431 */ /* 0x002fe200000001ff */
[----:B------:R-:W-:-:S02]  /*03d0*/  SHF.L.U32 R8, R11, 0x2, RZ ;  /* 0x000000020b087819 */ /* 0x000fc400000006ff */
[----:B------:R-:W-:Y:S02]  /*03e0*/  MOV R11, RZ ;  /* 0x000000ff000b7202 */ /* 0x000fe40000000f00 */
[----:B------:R-:W-:Y:S02]  /*03f0*/  LEA R6, R6, UR4, 0x3 ;  /* 0x0000000406067c11 */ /* 0x000fe4000f8e18ff */
[----:B------:R-:W-:Y:S01]  /*0400*/  LEA R8, R8, UR4, 0x3 ;  /* 0x0000000408087c11 */ /* 0x000fe2000f8e18ff */
[----:B------:R-:W-:-:S06]  /*0410*/  UMOV UR4, URZ ;  /* 0x000000ff00047c82 */ /* 0x000fcc0008000000 */
.L_x_0:
[----:B------:R-:W0:Y:S01]  /*0420*/  LDCU UR6, c[0x0][0x3a0] ;  /* 0x00007400ff0677ac */ /* 0x000e220008000800 */
[-C--:B------:R-:W-:Y:S02]  /*0430*/  MOV R40, R32.reuse ;  /* 0x0000002000287202 */ /* 0x080fe40000000f00 */
[-C--:B------:R-:W-:Y:S01]  /*0440*/  MOV R34, R32.reuse ;  /* 0x0000002000227202 */ /* 0x080fe20000000f00 */
[----:B------:R-:W-:Y:S01]  /*0450*/  UIADD3 UR11, UPT, UPT, UR4, 0x3, URZ ;  /* 0x00000003040b7890 */ /* 0x000fe2000fffe0ff */
[----:B------:R-:W-:Y:S01]  /*0460*/  MOV R36, R32 ;  /* 0x0000002000247202 */ /* 0x000fe20000000f00 */
[----:B------:R-:W-:Y:S01]  /*0470*/  UIADD3 UR10, UPT, UPT, UR4, 0x2, URZ ;  /* 0x00000002040a7890 */ /* 0x000fe2000fffe0ff */
[----:B------:R-:W-:Y:S01]  /*0480*/  UMOV UR7, URZ ;  /* 0x000000ff00077c82 */ /* 0x000fe20008000000 */
[----:B------:R-:W-:Y:S02]  /*0490*/  UIADD3 UR5, UPT, UPT, UR4, 0x4, URZ ;  /* 0x0000000404057890 */ /* 0x000fe4000fffe0ff */
[----:B------:R-:W-:Y:S01]  /*04a0*/  MOV R41, UR11 ;  /* 0x0000000b00297c02 */ /* 0x000fe20008000f00 */
[----:B------:R-:W-:Y:S01]  /*04b0*/  UIADD3 UR4, UPT, UPT, UR4, 0x5, URZ ;  /* 0x0000000504047890 */ /* 0x000fe2000fffe0ff */
[----:B------:R-:W-:-:S02]  /*04c0*/  MOV R33, UR10 ;  /* 0x0000000a00217c02 */ /* 0x000fc40008000f00 */
[----:B------:R-:W-:-:S03]  /*04d0*/  MOV R35, UR5 ;  /* 0x0000000500237c02 */ /* 0x000fc60008000f00 */
[----:B------:R-:W-:Y:S01]  /*04e0*/  MOV R37, UR4 ;  /* 0x0000000400257c02 */ /* 0x000fe20008000f00 */
[----:B0-----:R0:W5:Y:S01]  /*04f0*/  TLD.LZ RZ, R38, R32, UR6, 2D, 0x3 ;  /* 0x20ff06ff20267f66 */ /* 0x00116200081e03ff */
[----:B------:R-:W5:Y:S01]  /*0500*/  TLD.LZ RZ, R40, R40, UR6, 2D, 0x3 ;  /* 0x20ff06ff28287f66 */ /* 0x000f6200081e03ff */
[----:B------:R-:W5:Y:S03]  /*0510*/  TLD.LZ RZ, R34, R34, UR6, 2D, 0x3 ;  /* 0x20ff06ff22227f66 */ /* 0x000f6600081e03ff */
[----:B------:R-:W5:Y:S01]  /*0520*/  TLD.LZ RZ, R36, R36, UR6, 2D, 0x3 ;  /* 0x20ff06ff24247f66 */ /* 0x000f6200081e03ff */
[----:B------:R-:W-:Y:S01]  /*0530*/  BAR.SYNC.DEFER_BLOCKING 0x0 ;  /* 0x0000000000007b1d */ /* 0x000fe20000010000 */
[----:B------:R-:W-:-:S05]  /*0540*/  UISETP.NE.AND UP0, UPT, UR5, 0x60, UPT ;  /* 0x000000600500788c */ /* 0x000fca000bf05270 */
[----:B------:R-:W-:Y:S01]  /*0550*/  UMOV UR4, UR5 ;  /* 0x0000000500047c82 */ /* 0x000fe20008000000 */
[----:B------:R-:W-:Y:S04]  /*0560*/  LDS.128 R16, [R8+0x100] ;  /* 0x0001000008107984 */ /* 0x000fe80000000c00 */
[----:B------:R-:W1:Y:S04]  /*0570*/  LDS.128 R20, [R6] ;  /* 0x0000000006147984 */ /* 0x000e680000000c00 */
[----:B------:R-:W2:Y:S04]  /*0580*/  LDS.128 R24, [R6+0x10] ;  /* 0x0000100006187984 */ /* 0x000ea80000000c00 */
[----:B------:R-:W3:Y:S01]  /*0590*/  LDS.128 R28, [R8+0x110] ;  /* 0x00011000081c7984 */ /* 0x000ee20000000c00 */
[CC--:B-1----:R-:W-:Y:S01]  /*05a0*/  FFMA R42, R16.reuse, R20.reuse, R11 ;  /* 0x00000014102a7223 */ /* 0x0c2fe2000000000b */
[C---:B------:R-:W-:Y:S01]  /*05b0*/  FFMA R43, R17.reuse, R20, R14 ;  /* 0x00000014112b7223 */ /* 0x040fe2000000000e */
[CC--:B------:R-:W-:Y:S01]  /*05c0*/  FFMA R14, R17.reuse, R22.reuse, R13 ;  /* 0x00000016110e7223 */ /* 0x0c0fe2000000000d */
[C---:B------:R-:W-:Y:S01]  /*05d0*/  FFMA R66, R16.reuse, R22, R9 ;  /* 0x0000001610427223 */ /* 0x040fe20000000009 */
[C---:B--2---:R-:W-:Y:S01]  /*05e0*/  FFMA R4, R17.reuse, R24, R4 ;  /* 0x0000001811047223 */ /* 0x044fe20000000004 */
[CC--:B------:R-:W-:Y:S01]  /*05f0*/  FFMA R44, R17.reuse, R26.reuse, R44 ;  /* 0x0000001a112c7223 */ /* 0x0c0fe2000000002c */
[C---:B------:R-:W-:Y:S01]  /*0600*/  FFMA R70, R16.reuse, R26, R15 ;  /* 0x0000001a10467223 */ /* 0x040fe2000000000f */
[-C--:B------:R-:W-:Y:S01]  /*0610*/  FFMA R11, R17, R21.reuse, R42 ;  /* 0x00000015110b7223 */ /* 0x080fe2000000002a */
[C---:B------:R-:W-:Y:S01]  /*0620*/  FFMA R68, R16.reuse, R24, R7 ;  /* 0x0000001810447223 */ /* 0x040fe20000000007 */
[C---:B------:R-:W-:Y:S01]  /*0630*/  FFMA R42, -R16.reuse, R21, R43 ;  /* 0x00000015102a7223 */ /* 0x040fe2000000012b */
[C---:B------:R-:W-:Y:S01]  /*0640*/  FFMA R14, -R16.reuse, R23, R14 ;  /* 0x00000017100e7223 */ /* 0x040fe2000000010e */
[C---:B------:R-:W-:Y:S01]  /*0650*/  FFMA R4, -R16.reuse, R25, R4 ;  /* 0x0000001910047223 */ /* 0x040fe20000000104 */
[----:B------:R-:W-:Y:S01]  /*0660*/  FFMA R15, -R16, R27, R44 ;  /* 0x0000001b100f7223 */ /* 0x000fe2000000012c */
[----:B------:R-:W-:Y:S01]  /*0670*/  FFMA R16, R22, R18, R45 ;  /* 0x0000001216107223 */ /* 0x000fe2000000002d */
[----:B------:R-:W-:Y:S01]  /*0680*/  FFMA R45, R21, R19, R46 ;  /* 0x00000013152d7223 */ /* 0x000fe2000000002e */
[-C--:B---3--:R-:W-:Y:S01]  /*0690*/  FFMA R69, R29, R26.reuse, R58 ;  /* 0x0000001a1d457223 */ /* 0x088fe2000000003a */
[----:B------:R-:W-:Y:S01]  /*06a0*/  FFMA R46, R18, R26, R47 ;  /* 0x0000001a122e7223 */ /* 0x000fe2000000002f */
[----:B------:R-:W-:Y:S01]  /*06b0*/  FFMA R58, R26, R30, R59 ;  /* 0x0000001e1a3a7223 */ /* 0x000fe2000000003b */
[-C--:B------:R-:W-:Y:S01]  /*06c0*/  FFMA R47, R19, R26.reuse, R50 ;  /* 0x0000001a132f7223 */ /* 0x080fe20000000032 */
[----:B------:R-:W-:Y:S01]  /*06d0*/  FFMA R57, R28, R26, R57 ;  /* 0x0000001a1c397223 */ /* 0x000fe20000000039 */
[----:B------:R-:W-:Y:S01]  /*06e0*/  FFMA R59, R26, R31, R62 ;  /* 0x0000001f1a3b7223 */ /* 0x000fe2000000003e */
[C---:B------:R-:W-:Y:S01]  /*06f0*/  FFMA R26, R24.reuse, R28, R61 ;  /* 0x0000001c181a7223 */ /* 0x040fe2000000003d */
[C---:B------:R-:W-:Y:S01]  /*0700*/  FFMA R9, R17.reuse, R23, R66 ;  /* 0x0000001711097223 */ /* 0x040fe20000000042 */
[C---:B------:R-:W-:Y:S01]  /*0710*/  FFMA R7, R17.reuse, R25, R68 ;  /* 0x0000001911077223 */ /* 0x040fe20000000044 */
[----:B------:R-:W-:Y:S01]  /*0720*/  FFMA R13, R17, R27, R70 ;  /* 0x0000001b110d7223 */ /* 0x000fe20000000046 */
[----:B------:R-:W-:Y:S01]  /*0730*/  FFMA R61, R24, R29, R60 ;  /* 0x0000001d183d7223 */ /* 0x000fe2000000003c */
[-C--:B------:R-:W-:Y:S01]  /*0740*/  FFMA R17, R22, R19.reuse, R48 ;  /* 0x0000001316117223 */ /* 0x080fe20000000030 */
[----:B------:R-:W-:Y:S01]  /*0750*/  FFMA R60, R24, R30, R63 ;  /* 0x0000001e183c7223 */ /* 0x000fe2000000003f */
[-C--:B------:R-:W-:Y:S01]  /*0760*/  FFMA R44, R20, R19.reuse, R51 ;  /* 0x00000013142c7223 */ /* 0x080fe20000000033 */
[C---:B------:R-:W-:Y:S01]  /*0770*/  FFMA R48, R24.reuse, R18, R53 ;  /* 0x0000001218307223 */ /* 0x040fe20000000035 */
[C---:B------:R-:W-:Y:S01]  /*0780*/  FFMA R50, R24.reuse, R19, R52 ;  /* 0x0000001318327223 */ /* 0x040fe20000000034 */
[-C--:B------:R-:W-:Y:S01]  /*0790*/  FFMA R63, R24, R31.reuse, R64 ;  /* 0x0000001f183f7223 */ /* 0x080fe20000000040 */
[-C--:B------:R-:W-:Y:S01]  /*07a0*/  FFMA R24, R28, R22.reuse, R55 ;  /* 0x000000161c187223 */ /* 0x080fe20000000037 */
[----:B------:R-:W-:Y:S01]  /*07b0*/  FFMA R55, R29, R22, R54 ;  /* 0x000000161d377223 */ /* 0x000fe20000000036 */
[C---:B------:R-:W-:Y:S01]  /*07c0*/  FFMA R54, R22.reuse, R30, R5 ;  /* 0x0000001e16367223 */ /* 0x040fe20000000005 */
[----:B------:R-:W-:Y:S01]  /*07d0*/  FFMA R5, R22, R31, R2 ;  /* 0x0000001f16057223 */ /* 0x000fe20000000002 */
[----:B------:R-:W-:Y:S01]  /*07e0*/  FFMA R43, R23, R19, R16 ;  /* 0x00000013172b7223 */ /* 0x000fe20000000010 */
[----:B0-----:R-:W-:Y:S01]  /*07f0*/  FFMA R33, R19, R27, R46 ;  /* 0x0000001b13217223 */ /* 0x001fe2000000002e */
[----:B------:R-:W-:Y:S01]  /*0800*/  FFMA R53, R25, R19, R48 ;  /* 0x0000001319357223 */ /* 0x000fe20000000030 */
[-C--:B------:R-:W-:Y:S01]  /*0810*/  FFMA R68, R23, -R18.reuse, R17 ;  /* 0x8000001217447223 */ /* 0x080fe20000000011 */
[-C--:B------:R-:W-:Y:S01]  /*0820*/  FFMA R66, R20, R18.reuse, R45 ;  /* 0x0000001214427223 */ /* 0x080fe2000000002d */
[-C--:B------:R-:W-:Y:S01]  /*0830*/  FFMA R65, R21, -R18.reuse, R44 ;  /* 0x8000001215417223 */ /* 0x080fe2000000002c */
[----:B------:R-:W-:Y:S01]  /*0840*/  FFMA R52, -R18, R27, R47 ;  /* 0x0000001b12347223 */ /* 0x000fe2000000012f */
[----:B------:R-:W-:Y:S01]  /*0850*/  FFMA R67, R25, -R18, R50 ;  /* 0x8000001219437223 */ /* 0x000fe20000000032 */
[C---:B------:R-:W-:Y:S01]  /*0860*/  FFMA R2, R20.reuse, R30, R49 ;  /* 0x0000001e14027223 */ /* 0x040fe20000000031 */
[----:B------:R-:W-:Y:S01]  /*0870*/  LDS.128 R16, [R6+0x200] ;  /* 0x0002000006107984 */ /* 0x000fe20000000c00 */
[C---:B------:R-:W-:Y:S01]  /*0880*/  FFMA R64, R20.reuse, R28, R3 ;  /* 0x0000001c14407223 */ /* 0x040fe20000000003 */
[C---:B------:R-:W-:Y:S01]  /*0890*/  FFMA R62, R20.reuse, R29, R0 ;  /* 0x0000001d143e7223 */ /* 0x040fe20000000000 */
[CC--:B------:R-:W-:Y:S01]  /*08a0*/  FFMA R3, R27.reuse, R31.reuse, R58 ;  /* 0x0000001f1b037223 */ /* 0x0c0fe2000000003a */
[----:B------:R-:W0:Y:S01]  /*08b0*/  LDS.128 R48, [R8+0x300] ;  /* 0x0003000008307984 */ /* 0x000e220000000c00 */
[----:B------:R-:W-:Y:S01]  /*08c0*/  FFMA R20, R20, R31, R56 ;  /* 0x0000001f14147223 */ /* 0x000fe20000000038 */
[-C--:B------:R-:W-:Y:S01]  /*08d0*/  FFMA R22, R27, -R30.reuse, R59 ;  /* 0x8000001e1b167223 */ /* 0x080fe2000000003b */
[----:B------:R-:W-:Y:S01]  /*08e0*/  FFMA R58, R25, -R30, R63 ;  /* 0x8000001e193a7223 */ /* 0x000fe2000000003f */
[----:B------:R-:W1:Y:S01]  /*08f0*/  LDS.128 R44, [R6+0x210] ;  /* 0x00021000062c7984 */ /* 0x000e620000000c00 */
[----:B------:R-:W-:Y:S01]  /*0900*/  FFMA R57, R29, R27, R57 ;  /* 0x0000001b1d397223 */ /* 0x000fe20000000039 */
[CC--:B------:R-:W-:Y:S01]  /*0910*/  FFMA R59, R25.reuse, R29.reuse, R26 ;  /* 0x0000001d193b7223 */ /* 0x0c0fe2000000001a */
[-C--:B------:R-:W-:Y:S01]  /*0920*/  FFMA R56, R25, -R28.reuse, R61 ;  /* 0x8000001c19387223 */ /* 0x080fe2000000003d */
[----:B------:R-:W-:Y:S01]  /*0930*/  FFMA R63, R21, R29, R64 ;  /* 0x0000001d153f7223 */ /* 0x000fe20000000040 */
[C---:B------:R-:W-:Y:S01]  /*0940*/  FFMA R0, -R28.reuse, R27, R69 ;  /* 0x0000001b1c007223 */ /* 0x040fe20000000145 */
[----:B------:R-:W-:Y:S01]  /*0950*/  FFMA R61, R25, R31, R60 ;  /* 0x0000001f193d7223 */ /* 0x000fe2000000003c */
[-C--:B------:R-:W-:Y:S01]  /*0960*/  FFMA R29, R29, R23.reuse, R24 ;  /* 0x000000171d1d7223 */ /* 0x080fe20000000018 */
[----:B------:R-:W-:Y:S01]  /*0970*/  FFMA R60, R21, -R28, R62 ;  /* 0x8000001c153c7223 */ /* 0x000fe2000000003e */
[----:B------:R-:W2:Y:S01]  /*0980*/  LDS.128 R24, [R8+0x310] ;  /* 0x0003100008187984 */ /* 0x000ea20000000c00 */
[----:B------:R-:W-:Y:S01]  /*0990*/  FFMA R28, -R28, R23, R55 ;  /* 0x000000171c1c7223 */ /* 0x000fe20000000137 */
[-C--:B------:R-:W-:Y:S01]  /*09a0*/  FFMA R55, R23, R31.reuse, R54 ;  /* 0x0000001f17377223 */ /* 0x080fe20000000036 */
[C---:B------:R-:W-:Y:S01]  /*09b0*/  FFMA R31, R21.reuse, R31, R2 ;  /* 0x0000001f151f7223 */ /* 0x040fe20000000002 */
[-C--:B------:R-:W-:Y:S01]  /*09c0*/  FFMA R20, R21, -R30.reuse, R20 ;  /* 0x8000001e15147223 */ /* 0x080fe20000000014 */
[----:B------:R-:W-:Y:S01]  /*09d0*/  FFMA R54, R23, -R30, R5 ;  /* 0x8000001e17367223 */ /* 0x000fe20000000005 */
[C---:B0-----:R-:W-:Y:S01]  /*09e0*/  FFMA R21, R49.reuse, R16, R42 ;  /* 0x0000001031157223 */ /* 0x041fe2000000002a */
[CC--:B------:R-:W-:Y:S01]  /*09f0*/  FFMA R42, R48.reuse, R18.reuse, R9 ;  /* 0x00000012302a7223 */ /* 0x0c0fe20000000009 */
[C---:B------:R-:W-:Y:S01]  /*0a00*/  FFMA R2, R49.reuse, R18, R14 ;  /* 0x0000001231027223 */ /* 0x040fe2000000000e */
[C---:B------:R-:W-:Y:S01]  /*0a10*/  FFMA R30, R48.reuse, R16, R11 ;  /* 0x00000010301e7223 */ /* 0x040fe2000000000b */
[C---:B-1----:R-:W-:Y:S01]  /*0a20*/  FFMA R62, R49.reuse, R44, R4 ;  /* 0x0000002c313e7223 */ /* 0x042fe20000000004 */
[C---:B------:R-:W-:Y:S01]  /*0a30*/  FFMA R4, R48.reuse, R46, R13 ;  /* 0x0000002e30047223 */ /* 0x040fe2000000000d */
[C---:B------:R-:W-:Y:S01]  /*0a40*/  FFMA R14, R48.reuse, R44, R7 ;  /* 0x0000002c300e7223 */ /* 0x040fe20000000007 */
[CC--:B------:R-:W-:Y:S01]  /*0a50*/  FFMA R64, R49.reuse, R46.reuse, R15 ;  /* 0x0000002e31407223 */ /* 0x0c0fe2000000000f */
[C---:B------:R-:W-:Y:S01]  /*0a60*/  FFMA R7, R49.reuse, R19, R42 ;  /* 0x0000001331077223 */ /* 0x040fe2000000002a */
[C---:B------:R-:W-:Y:S01]  /*0a70*/  FFMA R11, R49.reuse, R47, R4 ;  /* 0x0000002f310b7223 */ /* 0x040fe20000000004 */
[C---:B------:R-:W-:Y:S01]  /*0a80*/  FFMA R9, R49.reuse, R17, R30 ;  /* 0x0000001131097223 */ /* 0x040fe2000000001e */
[----:B------:R-:W-:Y:S01]  /*0a90*/  FFMA R5, R49, R45, R14 ;  /* 0x0000002d31057223 */ /* 0x000fe2000000000e */
[----:B------:R-:W-:Y:S01]  /*0aa0*/  FFMA R4, -R48, R19, R2 ;  /* 0x0000001330047223 */ /* 0x000fe20000000102 */
[-C--:B------:R-:W-:Y:S01]  /*0ab0*/  FFMA R42, R50, R46.reuse, R33 ;  /* 0x0000002e322a7223 */ /* 0x080fe20000000021 */
[C---:B------:R-:W-:Y:S01]  /*0ac0*/  FFMA R14, -R48.reuse, R17, R21 ;  /* 0x00000011300e7223 */ /* 0x040fe20000000115 */
[C---:B------:R-:W-:Y:S01]  /*0ad0*/  FFMA R2, -R48.reuse, R45, R62 ;  /* 0x0000002d30027223 */ /* 0x040fe2000000013e */
[----:B------:R-:W-:Y:S01]  /*0ae0*/  FFMA R13, -R48, R47, R64 ;  /* 0x0000002f300d7223 */ /* 0x000fe20000000140 */
[-C--:B------:R-:W-:Y:S01]  /*0af0*/  FFMA R23, R17, R51.reuse, R66 ;  /* 0x0000003311177223 */ /* 0x080fe20000000042 */
[C---:B------:R-:W-:Y:S01]  /*0b00*/  FFMA R49, R51.reuse, R46, R52 ;  /* 0x0000002e33317223 */ /* 0x040fe20000000034 */
[-C--:B------:R-:W-:Y:S01]  /*0b10*/  FFMA R30, R18, R50.reuse, R43 ;  /* 0x00000032121e7223 */ /* 0x080fe2000000002b */
[-C--:B------:R-:W-:Y:S01]  /*0b20*/  FFMA R48, R16, R51.reuse, R65 ;  /* 0x0000003310307223 */ /* 0x080fe20000000041 */
[-C--:B------:R-:W-:Y:S01]  /*0b30*/  FFMA R52, R44, R50.reuse, R53 ;  /* 0x000000322c347223 */ /* 0x080fe20000000035 */
[-C--:B------:R-:W-:Y:S01]  /*0b40*/  FFMA R21, R18, R51.reuse, R68 ;  /* 0x0000003312157223 */ /* 0x080fe20000000044 */
[----:B------:R-:W-:Y:S01]  /*0b50*/  FFMA R62, R44, R51, R67 ;  /* 0x000000332c3e7223 */ /* 0x000fe20000000043 */
[----:B------:R-:W-:Y:S01]  /*0b60*/  FFMA R15, R51, R47, R42 ;  /* 0x0000002f330f7223 */ /* 0x000fe2000000002a */
[-C--:B------:R-:W-:Y:S01]  /*0b70*/  FFMA R42, R16, R50.reuse, R23 ;  /* 0x00000032102a7223 */ /* 0x080fe20000000017 */
[-C--:B------:R-:W-:Y:S01]  /*0b80*/  FFMA R33, R19, R51.reuse, R30 ;  /* 0x0000003313217223 */ /* 0x080fe2000000001e */
[----:B------:R-:W-:Y:S01]  /*0b90*/  FFMA R43, R45, R51, R52 ;  /* 0x000000332d2b7223 */ /* 0x000fe20000000034 */
[----:B------:R-:W-:Y:S01]  /*0ba0*/  FFMA R53, R17, -R50, R48 ;  /* 0x8000003211357223 */ /* 0x000fe20000000030 */
[----:B--2---:R-:W-:Y:S01]  /*0bb0*/  FFMA R23, R25, R46, R0 ;  /* 0x0000002e19177223 */ /* 0x004fe20000000000 */
[-C--:B------:R-:W-:Y:S01]  /*0bc0*/  FFMA R52, R19, -R50.reuse, R21 ;  /* 0x8000003213347223 */ /* 0x080fe20000000015 */
[----:B------:R-:W-:Y:S01]  /*0bd0*/  FFMA R30, -R50, R47, R49 ;  /* 0x0000002f321e7223 */ /* 0x000fe20000000131 */
[----:B------:R-:W-:Y:S01]  /*0be0*/  FFMA R62, R45, -R50, R62 ;  /* 0x800000322d3e7223 */ /* 0x000fe2000000003e */
[----:B------:R-:W-:Y:S01]  /*0bf0*/  FFMA R48, R24, R46, R57 ;  /* 0x0000002e18307223 */ /* 0x000fe20000000039 */
[C---:B------:R-:W-:Y:S01]  /*0c00*/  FFMA R0, R46.reuse, R26, R3 ;  /* 0x0000001a2e007223 */ /* 0x040fe20000000003 */
[----:B------:R-:W-:Y:S01]  /*0c10*/  FFMA R51, R46, R27, R22 ;  /* 0x0000001b2e337223 */ /* 0x000fe20000000016 */
[C---:B------:R-:W-:Y:S01]  /*0c20*/  FFMA R50, R44.reuse, R24, R59 ;  /* 0x000000182c327223 */ /* 0x040fe2000000003b */
[C---:B------:R-:W-:Y:S01]  /*0c30*/  FFMA R3, R44.reuse, R25, R56 ;  /* 0x000000192c037223 */ /* 0x040fe20000000038 */
[C---:B------:R-:W-:Y:S01]  /*0c40*/  FFMA R46, R44.reuse, R26, R61 ;  /* 0x0000001a2c2e7223 */ /* 0x040fe2000000003d */
[-C--:B------:R-:W-:Y:S01]  /*0c50*/  FFMA R57, R44, R27.reuse, R58 ;  /* 0x0000001b2c397223 */ /* 0x080fe2000000003a */
[-C--:B------:R-:W-:Y:S01]  /*0c60*/  FFMA R44, R24, R18.reuse, R29 ;  /* 0x00000012182c7223 */ /* 0x080fe2000000001d */
        /* <DEDUP_REMOVED lines=8> */
[-C--:B------:R-:W-:Y:S01]  /*0cf0*/  FFMA R0, R17, -R24.reuse, R59 ;  /* 0x8000001811007223 */ /* 0x080fe2000000003b */
[C---:B------:R-:W-:Y:S01]  /*0d00*/  FFMA R28, R45.reuse, -R24, R3 ;  /* 0x800000182d1c7223 */ /* 0x040fe20000000003 */
[-C--:B------:R-:W-:Y:S01]  /*0d10*/  FFMA R58, R45, -R26.reuse, R57 ;  /* 0x8000001a2d3a7223 */ /* 0x080fe20000000039 */
[----:B------:R-:W-:Y:S01]  /*0d20*/  FFMA R59, R17, R27, R60 ;  /* 0x0000001b113b7223 */ /* 0x000fe2000000003c */
[-C--:B------:R-:W-:Y:S01]  /*0d30*/  FFMA R61, R25, R47.reuse, R48 ;  /* 0x0000002f193d7223 */ /* 0x080fe20000000030 */
[C---:B------:R-:W-:Y:S01]  /*0d40*/  FFMA R64, -R24.reuse, R47, R23 ;  /* 0x0000002f18407223 */ /* 0x040fe20000000117 */
[-C--:B------:R-:W-:Y:S01]  /*0d50*/  FFMA R66, R47, -R26.reuse, R51 ;  /* 0x8000001a2f427223 */ /* 0x080fe20000000033 */
[C---:B------:R-:W-:Y:S01]  /*0d60*/  FFMA R31, R45.reuse, R25, R50 ;  /* 0x000000192d1f7223 */ /* 0x040fe20000000032 */
[----:B------:R-:W-:Y:S01]  /*0d70*/  FFMA R29, R45, R27, R46 ;  /* 0x0000001b2d1d7223 */ /* 0x000fe2000000002e */
[----:B------:R-:W-:Y:S01]  /*0d80*/  FFMA R3, R17, R25, R18 ;  /* 0x0000001911037223 */ /* 0x000fe20000000012 */
[-C--:B------:R-:W-:Y:S01]  /*0d90*/  FFMA R55, R25, R19.reuse, R44 ;  /* 0x0000001319377223 */ /* 0x080fe2000000002c */
[----:B------:R-:W-:Y:S01]  /*0da0*/  FFMA R54, -R24, R19, R21 ;  /* 0x0000001318367223 */ /* 0x000fe20000000115 */
[C---:B------:R-:W-:Y:S01]  /*0db0*/  FFMA R57, R19.reuse, R27, R22 ;  /* 0x0000001b13397223 */ /* 0x040fe20000000016 */
[-C--:B------:R-:W-:Y:S01]  /*0dc0*/  FFMA R56, R19, -R26.reuse, R49 ;  /* 0x8000001a13387223 */ /* 0x080fe20000000031 */
[----:B------:R-:W-:Y:S01]  /*0dd0*/  FFMA R60, R17, -R26, R20 ;  /* 0x8000001a113c7223 */ /* 0x000fe20000000014 */
[----:B------:R-:W-:-:S04]  /*0de0*/  DEPBAR.LE SB5, 0x2 ;  /* 0x0000d0800000791a */ /* 0x000fc80000000000 */
[----:B------:R-:W-:Y:S04]  /*0df0*/  STS.64 [R12+0x400], R38 ;  /* 0x000400260c007388 */ /* 0x000fe80000000a00 */
[----:B------:R-:W-:Y:S01]  /*0e00*/  STS.64 [R12+0x600], R40 ;  /* 0x000600280c007388 */ /* 0x000fe20000000a00 */
[----:B------:R-:W-:Y:S06]  /*0e10*/  BAR.SYNC.DEFER_BLOCKING 0x0 ;  /* 0x0000000000007b1d */ /* 0x000fec0000010000 */
[----:B------:R-:W-:Y:S04]  /*0e20*/  LDS.128 R16, [R8+0x500] ;  /* 0x0005000008107984 */ /* 0x000fe80000000c00 */
[----:B------:R-:W0:Y:S04]  /*0e30*/  LDS.128 R44, [R6+0x400] ;  /* 0x00040000062c7984 */ /* 0x000e280000000c00 */
[----:B------:R-:W1:Y:S04]  /*0e40*/  LDS.128 R20, [R6+0x410] ;  /* 0x0004100006147984 */ /* 0x000e680000000c00 */
[----:B------:R-:W2:Y:S01]  /*0e50*/  LDS.128 R48, [R8+0x510] ;  /* 0x0005100008307984 */ /* 0x000ea20000000c00 */
[C---:B0-----:R-:W-:Y:S01]  /*0e60*/  FFMA R25, R17.reuse, R44, R14 ;  /* 0x0000002c11197223 */ /* 0x041fe2000000000e */
[C---:B------:R-:W-:Y:S01]  /*0e70*/  FFMA R14, R16.reuse, R46, R7 ;  /* 0x0000002e100e7223 */ /* 0x040fe20000000007 */
[C---:B------:R-:W-:Y:S01]  /*0e80*/  FFMA R24, R16.reuse, R44, R9 ;  /* 0x0000002c10187223 */ /* 0x040fe20000000009 */
[C---:B------:R-:W-:Y:S01]  /*0e90*/  FFMA R4, R17.reuse, R46, R4 ;  /* 0x0000002e11047223 */ /* 0x040fe20000000004 */
[CC--:B-1----:R-:W-:Y:S01]  /*0ea0*/  FFMA R26, R16.reuse, R20.reuse, R5 ;  /* 0x00000014101a7223 */ /* 0x0c2fe20000000005 */
[C---:B------:R-:W-:Y:S01]  /*0eb0*/  FFMA R2, R17.reuse, R20, R2 ;  /* 0x0000001411027223 */ /* 0x040fe20000000002 */
[CC--:B------:R-:W-:Y:S01]  /*0ec0*/  FFMA R38, R16.reuse, R22.reuse, R11 ;  /* 0x0000001610267223 */ /* 0x0c0fe2000000000b */
[CC--:B------:R-:W-:Y:S01]  /*0ed0*/  FFMA R40, R17.reuse, R22.reuse, R13 ;  /* 0x0000001611287223 */ /* 0x0c0fe2000000000d */
[C---:B------:R-:W-:Y:S01]  /*0ee0*/  FFMA R7, R17.reuse, R47, R14 ;  /* 0x0000002f11077223 */ /* 0x040fe2000000000e */
[C---:B------:R-:W-:Y:S01]  /*0ef0*/  FFMA R9, R17.reuse, R21, R26 ;  /* 0x0000001511097223 */ /* 0x040fe2000000001a */
[C---:B------:R-:W-:Y:S01]  /*0f00*/  FFMA R5, R17.reuse, R45, R24 ;  /* 0x0000002d11057223 */ /* 0x040fe20000000018 */
[----:B------:R-:W-:Y:S01]  /*0f10*/  FFMA R11, R17, R23, R38 ;  /* 0x00000017110b7223 */ /* 0x000fe20000000026 */
[C---:B------:R-:W-:Y:S01]  /*0f20*/  FFMA R14, -R16.reuse, R45, R25 ;  /* 0x0000002d100e7223 */ /* 0x040fe20000000119 */
[C---:B------:R-:W-:Y:S01]  /*0f30*/  FFMA R4, -R16.reuse, R47, R4 ;  /* 0x0000002f10047223 */ /* 0x040fe20000000104 */
[C---:B------:R-:W-:Y:S01]  /*0f40*/  FFMA R2, -R16.reuse, R21, R2 ;  /* 0x0000001510027223 */ /* 0x040fe20000000102 */
[----:B------:R-:W-:Y:S01]  /*0f50*/  FFMA R13, -R16, R23, R40 ;  /* 0x00000017100d7223 */ /* 0x000fe20000000128 */
[----:B------:R-:W-:Y:S01]  /*0f60*/  FFMA R26, R18, R22, R15 ;  /* 0x00000016121a7223 */ /* 0x000fe2000000000f */
[C---:B------:R-:W-:Y:S01]  /*0f70*/  FFMA R16, R46.reuse, R18, R33 ;  /* 0x000000122e107223 */ /* 0x040fe20000000021 */
[-C--:B------:R-:W-:Y:S01]  /*0f80*/  FFMA R17, R46, R19.reuse, R52 ;  /* 0x000000132e117223 */ /* 0x080fe20000000034 */
[-C--:B------:R-:W-:Y:S01]  /*0f90*/  FFMA R25, R45, R19.reuse, R42 ;  /* 0x000000132d197223 */ /* 0x080fe2000000002a */
[-C--:B------:R-:W-:Y:S01]  /*0fa0*/  FFMA R24, R44, R19.reuse, R53 ;  /* 0x000000132c187223 */ /* 0x080fe20000000035 */
[----:B------:R-:W-:Y:S01]  /*0fb0*/  FFMA R15, R19, R22, R30 ;  /* 0x00000016130f7223 */ /* 0x000fe2000000001e */
[CC--:B------:R-:W-:Y:S01]  /*0fc0*/  FFMA R30, R20.reuse, R18.reuse, R43 ;  /* 0x00000012141e7223 */ /* 0x0c0fe2000000002b */
[-C--:B------:R-:W-:Y:S01]  /*0fd0*/  FFMA R52, R20, R19.reuse, R62 ;  /* 0x0000001314347223 */ /* 0x080fe2000000003e */
[----:B------:R-:W-:Y:S01]  /*0fe0*/  FFMA R39, R47, R19, R16 ;  /* 0x000000132f277223 */ /* 0x000fe20000000010 */
[----:B------:R-:W-:Y:S01]  /*0ff0*/  FFMA R33, R19, R23, R26 ;  /* 0x0000001713217223 */ /* 0x000fe2000000001a */
[----:B------:R-:W-:Y:S01]  /*1000*/  FFMA R41, R21, R19, R30 ;  /* 0x0000001315297223 */ /* 0x000fe2000000001e */
[-C--:B------:R-:W-:Y:S01]  /*1010*/  FFMA R42, R47, -R18.reuse, R17 ;  /* 0x800000122f2a7223 */ /* 0x080fe20000000011 */
[-C--:B------:R-:W-:Y:S01]  /*1020*/  FFMA R40, R44, R18.reuse, R25 ;  /* 0x000000122c287223 */ /* 0x080fe20000000019 */
[-C--:B------:R-:W-:Y:S01]  /*1030*/  FFMA R43, R45, -R18.reuse, R24 ;  /* 0x800000122d2b7223 */ /* 0x080fe20000000018 */
[----:B------:R-:W-:Y:S01]  /*1040*/  FFMA R38, -R18, R23, R15 ;  /* 0x0000001712267223 */ /* 0x000fe2000000010f */
[----:B------:R-:W-:Y:S01]  /*1050*/  FFMA R52, R21, -R18, R52 ;  /* 0x8000001215347223 */ /* 0x000fe20000000034 */
[----:B--2---:R-:W-:Y:S01]  /*1060*/  FFMA R68, R48, R22, R61 ;  /* 0x0000001630447223 */ /* 0x004fe2000000003d */
[C---:B------:R-:W-:Y:S01]  /*1070*/  FFMA R62, R22.reuse, R50, R63 ;  /* 0x00000032163e7223 */ /* 0x040fe2000000003f */
[C---:B------:R-:W-:Y:S01]  /*1080*/  FFMA R61, R49.reuse, R22, R64 ;  /* 0x00000016313d7223 */ /* 0x040fe20000000040 */
[----:B------:R-:W-:Y:S01]  /*1090*/  FFMA R63, R22, R51, R66 ;  /* 0x00000033163f7223 */ /* 0x000fe20000000042 */
[----:B------:R-:W-:Y:S01]  /*10a0*/  LDS.128 R24, [R8+0x700] ;  /* 0x0007000008187984 */ /* 0x000fe20000000c00 */
[C---:B------:R-:W-:Y:S01]  /*10b0*/  FFMA R66, R20.reuse, R48, R31 ;  /* 0x0000003014427223 */ /* 0x040fe2000000001f */
[C---:B------:R-:W-:Y:S01]  /*10c0*/  FFMA R65, R20.reuse, R49, R28 ;  /* 0x0000003114417223 */ /* 0x040fe2000000001c */
[C---:B------:R-:W-:Y:S01]  /*10d0*/  FFMA R22, R20.reuse, R50, R29 ;  /* 0x0000003214167223 */ /* 0x040fe2000000001d */
[----:B------:R-:W0:Y:S01]  /*10e0*/  LDS.128 R16, [R6+0x600] ;  /* 0x0006000006107984 */ /* 0x000e220000000c00 */
[-C--:B------:R-:W-:Y:S01]  /*10f0*/  FFMA R67, R20, R51.reuse, R58 ;  /* 0x0000003314437223 */ /* 0x080fe2000000003a */
[----:B------:R-:W-:Y:S01]  /*1100*/  FFMA R20, R48, R46, R55 ;  /* 0x0000002e30147223 */ /* 0x000fe20000000037 */
[----:B------:R-:W-:Y:S01]  /*1110*/  FFMA R70, R44, R48, R3 ;  /* 0x000000302c467223 */ /* 0x000fe20000000003 */
[----:B------:R-:W1:Y:S01]  /*1120*/  LDS.128 R28, [R6+0x610] ;  /* 0x00061000061c7984 */ /* 0x000e620000000c00 */
[C---:B------:R-:W-:Y:S01]  /*1130*/  FFMA R53, R49.reuse, R46, R54 ;  /* 0x0000002e31357223 */ /* 0x040fe20000000036 */
[CC--:B------:R-:W-:Y:S01]  /*1140*/  FFMA R64, R46.reuse, R50.reuse, R57 ;  /* 0x000000322e407223 */ /* 0x0c0fe20000000039 */
[----:B------:R-:W-:Y:S01]  /*1150*/  FFMA R15, R46, R51, R56 ;  /* 0x000000332e0f7223 */ /* 0x000fe20000000038 */
[C---:B------:R-:W-:Y:S01]  /*1160*/  FFMA R69, R44.reuse, R49, R0 ;  /* 0x000000312c457223 */ /* 0x040fe20000000000 */
[-C--:B------:R-:W-:Y:S01]  /*1170*/  FFMA R46, R44, R50.reuse, R59 ;  /* 0x000000322c2e7223 */ /* 0x080fe2000000003b */
[-C--:B------:R-:W-:Y:S01]  /*1180*/  FFMA R0, -R48, R23.reuse, R61 ;  /* 0x0000001730007223 */ /* 0x080fe2000000013d */
[----:B------:R-:W-:Y:S01]  /*1190*/  FFMA R55, R49, R23, R68 ;  /* 0x0000001731377223 */ /* 0x000fe20000000044 */
[-C--:B------:R-:W-:Y:S01]  /*11a0*/  FFMA R59, R21, R49.reuse, R66 ;  /* 0x00000031153b7223 */ /* 0x080fe20000000042 */
[----:B------:R-:W-:Y:S01]  /*11b0*/  FFMA R61, R45, R49, R70 ;  /* 0x000000312d3d7223 */ /* 0x000fe20000000046 */
[CC--:B------:R-:W-:Y:S01]  /*11c0*/  FFMA R3, R23.reuse, R51.reuse, R62 ;  /* 0x0000003317037223 */ /* 0x0c0fe2000000003e */
[----:B------:R-:W-:Y:S01]  /*11d0*/  FFMA R54, R23, -R50, R63 ;  /* 0x8000003217367223 */ /* 0x000fe2000000003f */
[C---:B------:R-:W-:Y:S01]  /*11e0*/  FFMA R56, R21.reuse, -R48, R65 ;  /* 0x8000003015387223 */ /* 0x040fe20000000041 */
[C---:B------:R-:W-:Y:S01]  /*11f0*/  FFMA R57, R21.reuse, R51, R22 ;  /* 0x0000003315397223 */ /* 0x040fe20000000016 */
[----:B------:R-:W-:Y:S01]  /*1200*/  FFMA R58, R21, -R50, R67 ;  /* 0x80000032153a7223 */ /* 0x000fe20000000043 */
[----:B------:R-:W-:Y:S01]  /*1210*/  FFMA R49, R49, R47, R20 ;  /* 0x0000002f31317223 */ /* 0x000fe20000000014 */
[----:B------:R-:W-:Y:S01]  /*1220*/  FFMA R44, R44, R51, R60 ;  /* 0x000000332c2c7223 */ /* 0x000fe2000000003c */
[----:B------:R-:W2:Y:S01]  /*1230*/  LDS.128 R20, [R8+0x710] ;  /* 0x0007100008147984 */ /* 0x000ea20000000c00 */
[C---:B------:R-:W-:Y:S01]  /*1240*/  FFMA R60, R45.reuse, -R48, R69 ;  /* 0x800000302d3c7223 */ /* 0x040fe20000000045 */
[----:B------:R-:W-:Y:S01]  /*1250*/  FFMA R62, -R48, R47, R53 ;  /* 0x0000002f303e7223 */ /* 0x000fe20000000135 */
[C---:B------:R-:W-:Y:S01]  /*1260*/  FFMA R66, R45.reuse, -R50, R44 ;  /* 0x800000322d427223 */ /* 0x040fe2000000002c */
[----:B------:R-:W-:Y:S01]  /*1270*/  FFMA R65, R45, R51, R46 ;  /* 0x000000332d417223 */ /* 0x000fe2000000002e */
[----:B------:R-:W-:-:S04]  /*1280*/  DEPBAR.LE SB5, 0x1 ;  /* 0x0000d0400000791a */ /* 0x000fc80000000000 */
[----:B------:R3:W-:Y:S01]  /*1290*/  STS.64 [R12], R34 ;  /* 0x000000220c007388 */ /* 0x0007e20000000a00 */
[C---:B------:R-:W-:Y:S01]  /*12a0*/  FFMA R63, R47.reuse, R51, R64 ;  /* 0x000000332f3f7223 */ /* 0x040fe20000000040 */
[----:B------:R-:W-:Y:S02]  /*12b0*/  FFMA R64, R47, -R50, R15 ;  /* 0x800000322f407223 */ /* 0x000fe4000000000f */
[----:B-----5:R3:W-:Y:S01]  /*12c0*/  STS.64 [R12+0x200], R36 ;  /* 0x000200240c007388 */ /* 0x0207e20000000a00 */
[CC--:B0-----:R-:W-:Y:S01]  /*12d0*/  FFMA R44, R24.reuse, R16.reuse, R5 ;  /* 0x00000010182c7223 */ /* 0x0c1fe20000000005 */
[C---:B------:R-:W-:Y:S01]  /*12e0*/  FFMA R5, R25.reuse, R16, R14 ;  /* 0x0000001019057223 */ /* 0x040fe2000000000e */
[CC--:B------:R-:W-:Y:S01]  /*12f0*/  FFMA R14, R24.reuse, R18.reuse, R7 ;  /* 0x00000012180e7223 */ /* 0x0c0fe20000000007 */
        /* <DEDUP_REMOVED lines=9> */
[C---:B------:R-:W-:Y:S01]  /*1390*/  FFMA R13, -R24.reuse, R19, R4 ;  /* 0x00000013180d7223 */ /* 0x040fe20000000104 */
[----:B------:R-:W-:Y:S01]  /*13a0*/  FFMA R25, R17, R27, R40 ;  /* 0x0000001b11197223 */ /* 0x000fe20000000028 */
[C---:B------:R-:W-:Y:S01]  /*13b0*/  FFMA R14, -R24.reuse, R17, R5 ;  /* 0x00000011180e7223 */ /* 0x040fe20000000105 */
[C---:B------:R-:W-:Y:S01]  /*13c0*/  FFMA R4, -R24.reuse, R29, R2 ;  /* 0x0000001d18047223 */ /* 0x040fe20000000102 */
[----:B------:R-:W-:Y:S01]  /*13d0*/  FFMA R44, -R24, R31, R50 ;  /* 0x0000001f182c7223 */ /* 0x000fe20000000132 */
[-C--:B------:R-:W-:Y:S01]  /*13e0*/  FFMA R40, R26, R30.reuse, R33 ;  /* 0x0000001e1a287223 */ /* 0x080fe20000000021 */
[-C--:B------:R-:W-:Y:S01]  /*13f0*/  FFMA R5, R18, R27.reuse, R42 ;  /* 0x0000001b12057223 */ /* 0x080fe2000000002a */
[-C--:B------:R-:W-:Y:S01]  /*1400*/  FFMA R24, R16, R27.reuse, R43 ;  /* 0x0000001b10187223 */ /* 0x080fe2000000002b */
[----:B------:R-:W-:Y:S01]  /*1410*/  FFMA R33, R27, R30, R38 ;  /* 0x0000001e1b217223 */ /* 0x000fe20000000026 */
[-C--:B------:R-:W-:Y:S01]  /*1420*/  FFMA R2, R18, R26.reuse, R39 ;  /* 0x0000001a12027223 */ /* 0x080fe20000000027 */
[CC--:B------:R-:W-:Y:S01]  /*1430*/  FFMA R38, R28.reuse, R26.reuse, R41 ;  /* 0x0000001a1c267223 */ /* 0x0c0fe20000000029 */
[-C--:B------:R-:W-:Y:S01]  /*1440*/  FFMA R52, R28, R27.reuse, R52 ;  /* 0x0000001b1c347223 */ /* 0x080fe20000000034 */
[-C--:B------:R-:W-:Y:S01]  /*1450*/  FFMA R48, R19, -R26.reuse, R5 ;  /* 0x8000001a13307223 */ /* 0x080fe20000000005 */
[-C--:B------:R-:W-:Y:S01]  /*1460*/  FFMA R51, R17, -R26.reuse, R24 ;  /* 0x8000001a11337223 */ /* 0x080fe20000000018 */
[----:B------:R-:W-:Y:S01]  /*1470*/  FFMA R45, R19, R27, R2 ;  /* 0x0000001b132d7223 */ /* 0x000fe20000000002 */
[----:B------:R-:W-:Y:S01]  /*1480*/  FFMA R47, R27, R31, R40 ;  /* 0x0000001f1b2f7223 */ /* 0x000fe20000000028 */
[C---:B------:R-:W-:Y:S01]  /*1490*/  FFMA R53, R29.reuse, R27, R38 ;  /* 0x0000001b1d357223 */ /* 0x040fe20000000026 */
[-C--:B------:R-:W-:Y:S01]  /*14a0*/  FFMA R46, R16, R26.reuse, R25 ;  /* 0x0000001a102e7223 */ /* 0x080fe20000000019 */
[----:B------:R-:W-:Y:S01]  /*14b0*/  FFMA R50, -R26, R31, R33 ;  /* 0x0000001f1a327223 */ /* 0x000fe20000000121 */
[----:B------:R-:W-:Y:S01]  /*14c0*/  FFMA R52, R29, -R26, R52 ;  /* 0x8000001a1d347223 */ /* 0x000fe20000000034 */
[C---:B--2---:R-:W-:Y:S01]  /*14d0*/  FFMA R5, R21.reuse, R30, R0 ;  /* 0x0000001e15057223 */ /* 0x044fe20000000000 */
[----:B------:R-:W-:Y:S01]  /*14e0*/  FFMA R24, R30, R22, R3 ;  /* 0x000000161e187223 */ /* 0x000fe20000000003 */
[----:B------:R-:W-:Y:S01]  /*14f0*/  FFMA R2, R20, R30, R55 ;  /* 0x0000001e14027223 */ /* 0x000fe20000000037 */
[----:B------:R-:W-:Y:S01]  /*1500*/  FFMA R25, R30, R23, R54 ;  /* 0x000000171e197223 */ /* 0x000fe20000000036 */
[C---:B------:R-:W-:Y:S01]  /*1510*/  FFMA R0, R28.reuse, R20, R59 ;  /* 0x000000141c007223 */ /* 0x040fe2000000003b */
[C---:B------:R-:W-:Y:S01]  /*1520*/  FFMA R3, R28.reuse, R21, R56 ;  /* 0x000000151c037223 */ /* 0x040fe20000000038 */
[C---:B------:R-:W-:Y:S01]  /*1530*/  FFMA R26, R28.reuse, R22, R57 ;  /* 0x000000161c1a7223 */ /* 0x040fe20000000039 */
[-C--:B------:R-:W-:Y:S01]  /*1540*/  FFMA R27, R28, R23.reuse, R58 ;  /* 0x000000171c1b7223 */ /* 0x080fe2000000003a */
[-C--:B------:R-:W-:Y:S01]  /*1550*/  FFMA R28, R20, R18.reuse, R49 ;  /* 0x00000012141c7223 */ /* 0x080fe20000000031 */
[C---:B------:R-:W-:Y:S01]  /*1560*/  FFMA R39, R21.reuse, R18, R62 ;  /* 0x0000001215277223 */ /* 0x040fe2000000003e */
[C---:B------:R-:W-:Y:S01]  /*1570*/  FFMA R30, R18.reuse, R22, R63 ;  /* 0x00000016121e7223 */ /* 0x040fe2000000003f */
[----:B------:R-:W-:Y:S01]  /*1580*/  FFMA R41, R18, R23, R64 ;  /* 0x0000001712297223 */ /* 0x000fe20000000040 */
[C---:B------:R-:W-:Y:S01]  /*1590*/  FFMA R18, R16.reuse, R20, R61 ;  /* 0x0000001410127223 */ /* 0x040fe2000000003d */
[C---:B------:R-:W-:Y:S01]  /*15a0*/  FFMA R33, R16.reuse, R21, R60 ;  /* 0x0000001510217223 */ /* 0x040fe2000000003c */
[C---:B------:R-:W-:Y:S01]  /*15b0*/  FFMA R38, R16.reuse, R22, R65 ;  /* 0x0000001610267223 */ /* 0x040fe20000000041 */
[----:B------:R-:W-:Y:S01]  /*15c0*/  FFMA R66, R16, R23, R66 ;  /* 0x0000001710427223 */ /* 0x000fe20000000042 */
[-C--:B------:R-:W-:Y:S01]  /*15d0*/  FFMA R57, R21, R31.reuse, R2 ;  /* 0x0000001f15397223 */ /* 0x080fe20000000002 */
[C---:B------:R-:W-:Y:S01]  /*15e0*/  FFMA R58, -R20.reuse, R31, R5 ;  /* 0x0000001f143a7223 */ /* 0x040fe20000000105 */
[C---:B------:R-:W-:Y:S01]  /*15f0*/  FFMA R61, R29.reuse, R21, R0 ;  /* 0x000000151d3d7223 */ /* 0x040fe20000000000 */
[----:B------:R-:W-:Y:S01]  /*1600*/  FFMA R60, R29, -R20, R3 ;  /* 0x800000141d3c7223 */ /* 0x000fe20000000003 */
[CC--:B------:R-:W-:Y:S01]  /*1610*/  FFMA R59, R31.reuse, R23.reuse, R24 ;  /* 0x000000171f3b7223 */ /* 0x0c0fe20000000018 */
[-C--:B------:R-:W-:Y:S01]  /*1620*/  FFMA R62, R31, -R22.reuse, R25 ;  /* 0x800000161f3e7223 */ /* 0x080fe20000000019 */
[C---:B------:R-:W-:Y:S01]  /*1630*/  FFMA R63, R29.reuse, R23, R26 ;  /* 0x000000171d3f7223 */ /* 0x040fe2000000001a */
[----:B------:R-:W-:Y:S01]  /*1640*/  FFMA R64, R29, -R22, R27 ;  /* 0x800000161d407223 */ /* 0x000fe2000000001b */
[----:B------:R-:W-:Y:S01]  /*1650*/  FFMA R3, R17, R21, R18 ;  /* 0x0000001511037223 */ /* 0x000fe20000000012 */
[-C--:B------:R-:W-:Y:S01]  /*1660*/  FFMA R55, R21, R19.reuse, R28 ;  /* 0x0000001315377223 */ /* 0x080fe2000000001c */
[----:B------:R-:W-:Y:S01]  /*1670*/  FFMA R0, R17, -R20, R33 ;  /* 0x8000001411007223 */ /* 0x000fe20000000021 */
[----:B------:R-:W-:Y:S01]  /*1680*/  FFMA R54, -R20, R19, R39 ;  /* 0x0000001314367223 */ /* 0x000fe20000000127 */
[CC--:B------:R-:W-:Y:S01]  /*1690*/  FFMA R5, R19.reuse, R23.reuse, R30 ;  /* 0x0000001713057223 */ /* 0x0c0fe2000000001e */
[-C--:B------:R-:W-:Y:S01]  /*16a0*/  FFMA R2, R19, -R22.reuse, R41 ;  /* 0x8000001613027223 */ /* 0x080fe20000000029 */
[C---:B------:R-:W-:Y:S01]  /*16b0*/  FFMA R49, R17.reuse, R23, R38 ;  /* 0x0000001711317223 */ /* 0x040fe20000000026 */
[----:B------:R-:W-:Y:S01]  /*16c0*/  FFMA R56, R17, -R22, R66 ;  /* 0x8000001611387223 */ /* 0x000fe20000000042 */
[----:B---3--:R-:W-:Y:S06]  /*16d0*/  BRA.U UP0, `(.L_x_0) ;  /* 0xffffffed00507547 */ /* 0x008fec000b83ffff */
[----:B------:R-:W0:Y:S01]  /*16e0*/  LDCU UR4, c[0x0][0x3a0] ;  /* 0x00007400ff0477ac */ /* 0x000e220008000800 */
[----:B------:R-:W-:Y:S01]  /*16f0*/  HFMA2 R33, -RZ, RZ, 0, 5.84125518798828125e-06 ;  /* 0x00000062ff217431 */ /* 0x000fe200000001ff */
[----:B------:R-:W-:Y:S02]  /*1700*/  MOV R34, R32 ;  /* 0x0000002000227202 */ /* 0x000fe40000000f00 */
[----:B------:R-:W-:Y:S01]  /*1710*/  MOV R35, 0x63 ;  /* 0x0000006300237802 */ /* 0x000fe20000000f00 */
[----:B------:R-:W-:Y:S02]  /*1720*/  UMOV UR5, URZ ;  /* 0x000000ff00057c82 */ /* 0x000fe40008000000 */
[----:B0-----:R-:W5:Y:S03]  /*1730*/  TLD.LZ RZ, R32, R32, UR4, 2D, 0x3 ;  /* 0x20ff04ff20207f66 */ /* 0x001f6600081e03ff */
[----:B------:R-:W5:Y:S01]  /*1740*/  TLD.LZ RZ, R34, R34, UR4, 2D, 0x3 ;  /* 0x20ff04ff22227f66 */ /* 0x000f6200081e03ff */
[----:B------:R-:W-:Y:S06]  /*1750*/  BAR.SYNC.DEFER_BLOCKING 0x0 ;  /* 0x0000000000007b1d */ /* 0x000fec0000010000 */
[----:B------:R-:W-:Y:S04]  /*1760*/  LDS.128 R16, [R8+0x100] ;  /* 0x0001000008107984 */ /* 0x000fe80000000c00 */
[----:B------:R-:W0:Y:S04]  /*1770*/  LDS.128 R36, [R6] ;  /* 0x0000000006247984 */ /* 0x000e280000000c00 */
        /* <DEDUP_REMOVED lines=9> */
[C---:B------:R-:W-:Y:S01]  /*1810*/  FFMA R68, R17.reuse, R26, R44 ;  /* 0x0000001a11447223 */ /* 0x040fe2000000002c */
        /* <DEDUP_REMOVED lines=8> */
[-C--:B------:R-:W-:Y:S01]  /*18a0*/  FFMA R17, R37, R19.reuse, R46 ;  /* 0x0000001325117223 */ /* 0x080fe2000000002e */
[-C--:B------:R-:W-:Y:S01]  /*18b0*/  FFMA R16, R36, R19.reuse, R51 ;  /* 0x0000001324107223 */ /* 0x080fe20000000033 */
[C---:B------:R-:W-:Y:S01]  /*18c0*/  FFMA R4, R38.reuse, R18, R45 ;  /* 0x0000001226047223 */ /* 0x040fe2000000002d */
        /* <DEDUP_REMOVED lines=13> */
[-C--:B--2---:R-:W-:Y:S01]  /*19a0*/  FFMA R68, R40, R26.reuse, R57 ;  /* 0x0000001a28447223 */ /* 0x084fe20000000039 */
[----:B------:R-:W-:Y:S01]  /*19b0*/  LDS.128 R28, [R8+0x300] ;  /* 0x00030000081c7984 */ /* 0x000fe20000000c00 */
[C---:B------:R-:W-:Y:S01]  /*19c0*/  FFMA R57, R41.reuse, R26, R58 ;  /* 0x0000001a29397223 */ /* 0x040fe2000000003a */
[CC--:B------:R-:W-:Y:S01]  /*19d0*/  FFMA R58, R26.reuse, R42.reuse, R59 ;  /* 0x0000002a1a3a7223 */ /* 0x0c0fe2000000003b */
[----:B------:R-:W-:Y:S01]  /*19e0*/  FFMA R59, R26, R43, R62 ;  /* 0x0000002b1a3b7223 */ /* 0x000fe2000000003e */
[----:B------:R-:W0:Y:S01]  /*19f0*/  LDS.128 R16, [R6+0x200] ;  /* 0x0002000006107984 */ /* 0x000e220000000c00 */
[C---:B------:R-:W-:Y:S01]  /*1a00*/  FFMA R26, R24.reuse, R42, R63 ;  /* 0x0000002a181a7223 */ /* 0x040fe2000000003f */
[C---:B------:R-:W-:Y:S01]  /*1a10*/  FFMA R69, R24.reuse, R40, R61 ;  /* 0x0000002818457223 */ /* 0x040fe2000000003d */
[C---:B------:R-:W-:Y:S01]  /*1a20*/  FFMA R67, R24.reuse, R41, R60 ;  /* 0x0000002918437223 */ /* 0x040fe2000000003c */
[----:B------:R-:W1:Y:S01]  /*1a30*/  LDS.128 R20, [R6+0x210] ;  /* 0x0002100006147984 */ /* 0x000e620000000c00 */
[-C--:B------:R-:W-:Y:S01]  /*1a40*/  FFMA R63, R24, R43.reuse, R64 ;  /* 0x0000002b183f7223 */ /* 0x080fe20000000040 */
[----:B------:R-:W-:Y:S01]  /*1a50*/  FFMA R24, R40, R38, R55 ;  /* 0x0000002628187223 */ /* 0x000fe20000000037 */
[----:B------:R-:W-:Y:S01]  /*1a60*/  FFMA R62, R38, R42, R5 ;  /* 0x0000002a263e7223 */ /* 0x000fe20000000005 */
[----:B------:R-:W-:Y:S01]  /*1a70*/  FFMA R60, R36, R40, R3 ;  /* 0x00000028243c7223 */ /* 0x000fe20000000003 */
[----:B------:R-:W2:Y:S01]  /*1a80*/  S2R R4, SR_TID.Y ;  /* 0x0000000000047919 */ /* 0x000ea20000002200 */
[----:B------:R-:W-:Y:S01]  /*1a90*/  FFMA R5, R38, R43, R2 ;  /* 0x0000002b26057223 */ /* 0x000fe20000000002 */
[C---:B------:R-:W-:Y:S01]  /*1aa0*/  FFMA R3, R36.reuse, R41, R0 ;  /* 0x0000002924037223 */ /* 0x040fe20000000000 */
[----:B------:R-:W-:Y:S01]  /*1ab0*/  FFMA R61, R41, R38, R54 ;  /* 0x00000026293d7223 */ /* 0x000fe20000000036 */
[----:B------:R-:W3:Y:S01]  /*1ac0*/  S2R R15, SR_TID.X ;  /* 0x00000000000f7919 */ /* 0x000ee20000002100 */
[CC--:B------:R-:W-:Y:S01]  /*1ad0*/  FFMA R2, R36.reuse, R42.reuse, R49 ;  /* 0x0000002a24027223 */ /* 0x0c0fe20000000031 */
[----:B------:R-:W-:Y:S01]  /*1ae0*/  FFMA R0, R36, R43, R56 ;  /* 0x0000002b24007223 */ /* 0x000fe20000000038 */
[C---:B------:R-:W-:Y:S01]  /*1af0*/  FFMA R36, -R40.reuse, R27, R57 ;  /* 0x0000001b28247223 */ /* 0x040fe20000000139 */
[C---:B------:R-:W-:Y:S01]  /*1b00*/  FFMA R55, R27.reuse, R43, R58 ;  /* 0x0000002b1b377223 */ /* 0x040fe2000000003a */
[----:B------:R-:W-:Y:S01]  /*1b10*/  FFMA R38, R27, -R42, R59 ;  /* 0x8000002a1b267223 */ /* 0x000fe2000000003b */
[----:B------:R-:W-:Y:S01]  /*1b20*/  FFMA R49, R41, R27, R68 ;  /* 0x0000001b29317223 */ /* 0x000fe20000000044 */
[C---:B------:R-:W-:Y:S01]  /*1b30*/  FFMA R59, R25.reuse, R41, R69 ;  /* 0x00000029193b7223 */ /* 0x040fe20000000045 */
[C---:B------:R-:W-:Y:S01]  /*1b40*/  FFMA R54, R25.reuse, -R40, R67 ;  /* 0x8000002819367223 */ /* 0x040fe20000000043 */
[C---:B------:R-:W-:Y:S01]  /*1b50*/  FFMA R57, R25.reuse, R43, R26 ;  /* 0x0000002b19397223 */ /* 0x040fe2000000001a */
[-C--:B------:R-:W-:Y:S01]  /*1b60*/  FFMA R56, R25, -R42.reuse, R63 ;  /* 0x8000002a19387223 */ /* 0x080fe2000000003f */
[----:B------:R-:W-:Y:S01]  /*1b70*/  FFMA R58, R41, R39, R24 ;  /* 0x00000027293a7223 */ /* 0x000fe20000000018 */
[----:B------:R-:W-:Y:S01]  /*1b80*/  FFMA R69, R37, R41, R60 ;  /* 0x0000002925457223 */ /* 0x000fe2000000003c */
[----:B------:R-:W4:Y:S01]  /*1b90*/  LDS.128 R24, [R8+0x310] ;  /* 0x0003100008187984 */ /* 0x000f220000000c00 */
[----:B------:R-:W-:Y:S01]  /*1ba0*/  FFMA R64, -R40, R39, R61 ;  /* 0x0000002728407223 */ /* 0x000fe2000000013d */
[CC--:B------:R-:W-:Y:S01]  /*1bb0*/  FFMA R62, R39.reuse, R43.reuse, R62 ;  /* 0x0000002b273e7223 */ /* 0x0c0fe2000000003e */
[----:B------:R-:W-:Y:S01]  /*1bc0*/  FFMA R68, R39, -R42, R5 ;  /* 0x8000002a27447223 */ /* 0x000fe20000000005 */
[C---:B------:R-:W-:Y:S01]  /*1bd0*/  FFMA R60, R37.reuse, -R40, R3 ;  /* 0x80000028253c7223 */ /* 0x040fe20000000003 */
[C---:B------:R-:W-:Y:S01]  /*1be0*/  FFMA R39, R37.reuse, R43, R2 ;  /* 0x0000002b25277223 */ /* 0x040fe20000000002 */
[----:B------:R-:W-:Y:S01]  /*1bf0*/  MOV R3, UR9 ;  /* 0x0000000900037c02 */ /* 0x000fe20008000f00 */
[----:B------:R-:W-:Y:S01]  /*1c00*/  FFMA R37, R37, -R42, R0 ;  /* 0x8000002a25257223 */ /* 0x000fe20000000000 */
[----:B------:R-:W-:Y:S01]  /*1c10*/  MOV R2, UR8 ;  /* 0x0000000800027c02 */ /* 0x000fe20008000f00 */
[C---:B0-----:R-:W-:Y:S01]  /*1c20*/  FFMA R0, R28.reuse, R16, R11 ;  /* 0x000000101c007223 */ /* 0x041fe2000000000b */
[----:B--2---:R-:W-:Y:S01]  /*1c30*/  LEA R4, R3, R4, 0x3 ;  /* 0x0000000403047211 */ /* 0x004fe200078e18ff */
[C---:B------:R-:W-:Y:S01]  /*1c40*/  FFMA R11, R29.reuse, R16, R66 ;  /* 0x000000101d0b7223 */ /* 0x040fe20000000042 */
[C---:B------:R-:W-:Y:S01]  /*1c50*/  FFMA R44, R29.reuse, R18, R44 ;  /* 0x000000121d2c7223 */ /* 0x040fe2000000002c */
[----:B-1----:R-:W-:Y:S01]  /*1c60*/  FFMA R40, R28, R20, R9 ;  /* 0x000000141c287223 */ /* 0x002fe20000000009 */
[----:B---3--:R-:W-:Y:S01]  /*1c70*/  LEA R15, R2, R15, 0x3 ;  /* 0x0000000f020f7211 */ /* 0x008fe200078e18ff */
[C---:B------:R-:W-:Y:S01]  /*1c80*/  FFMA R42, R28.reuse, R22, R13 ;  /* 0x000000161c2a7223 */ /* 0x040fe2000000000d */
[C---:B------:R-:W-:Y:S01]  /*1c90*/  FFMA R2, R28.reuse, R18, R7 ;  /* 0x000000121c027223 */ /* 0x040fe20000000007 */
[C---:B------:R-:W-:Y:S01]  /*1ca0*/  FFMA R14, R29.reuse, R20, R14 ;  /* 0x000000141d0e7223 */ /* 0x040fe2000000000e */
[----:B------:R-:W-:Y:S01]  /*1cb0*/  FFMA R66, R29, R22, R65 ;  /* 0x000000161d427223 */ /* 0x000fe20000000041 */
[----:B------:R-:W-:Y:S01]  /*1cc0*/  ISETP.GT.U32.AND P0, PT, R15, R4, PT ;  /* 0x000000040f00720c */ /* 0x000fe20003f04070 */
        /* <DEDUP_REMOVED lines=9> */
[----:B------:R-:W-:Y:S01]  /*1d60*/  FFMA R2, R18, R30, R47 ;  /* 0x0000001e12027223 */ /* 0x000fe2000000002f */
[-C--:B------:R-:W-:Y:S01]  /*1d70*/  FFMA R13, R17, R31.reuse, R48 ;  /* 0x0000001f110d7223 */ /* 0x080fe20000000030 */
[-C--:B------:R-:W-:Y:S01]  /*1d80*/  FFMA R14, R16, R31.reuse, R53 ;  /* 0x0000001f100e7223 */ /* 0x080fe20000000035 */
[-C--:B------:R-:W-:Y:S01]  /*1d90*/  FFMA R28, R30, R22.reuse, R45 ;  /* 0x000000161e1c7223 */ /* 0x080fe2000000002d */
[-C--:B------:R-:W-:Y:S01]  /*1da0*/  FFMA R61, R18, R31.reuse, R50 ;  /* 0x0000001f123d7223 */ /* 0x080fe20000000032 */
[----:B------:R-:W-:Y:S01]  /*1db0*/  FFMA R29, R31, R22, R46 ;  /* 0x000000161f1d7223 */ /* 0x000fe2000000002e */
[-C--:B------:R-:W-:Y:S01]  /*1dc0*/  FFMA R52, R20, R31.reuse, R52 ;  /* 0x0000001f14347223 */ /* 0x080fe20000000034 */
[-C--:B------:R-:W-:Y:S01]  /*1dd0*/  FFMA R11, R21, R31.reuse, R42 ;  /* 0x0000001f150b7223 */ /* 0x080fe2000000002a */
[----:B------:R-:W-:Y:S01]  /*1de0*/  FFMA R67, R19, R31, R2 ;  /* 0x0000001f13437223 */ /* 0x000fe20000000002 */
[-C--:B------:R-:W-:Y:S01]  /*1df0*/  FFMA R9, R31, R23.reuse, R28 ;  /* 0x000000171f097223 */ /* 0x080fe2000000001c */
[-C--:B------:R-:W-:Y:S01]  /*1e00*/  FFMA R42, R16, R30.reuse, R13 ;  /* 0x0000001e102a7223 */ /* 0x080fe2000000000d */
[-C--:B------:R-:W-:Y:S01]  /*1e10*/  FFMA R43, R17, -R30.reuse, R14 ;  /* 0x8000001e112b7223 */ /* 0x080fe2000000000e */
[-C--:B------:R-:W-:Y:S01]  /*1e20*/  FFMA R61, R19, -R30.reuse, R61 ;  /* 0x8000001e133d7223 */ /* 0x080fe2000000003d */
[----:B------:R-:W-:Y:S01]  /*1e30*/  FFMA R2, -R30, R23, R29 ;  /* 0x000000171e027223 */ /* 0x000fe2000000011d */
[----:B------:R-:W-:Y:S01]  /*1e40*/  FFMA R13, R21, -R30, R52 ;  /* 0x8000001e150d7223 */ /* 0x000fe20000000034 */
[-C--:B----4-:R-:W-:Y:S01]  /*1e50*/  FFMA R14, R24, R22.reuse, R49 ;  /* 0x00000016180e7223 */ /* 0x090fe20000000031 */
[C---:B------:R-:W-:Y:S01]  /*1e60*/  FFMA R31, R25.reuse, R22, R36 ;  /* 0x00000016191f7223 */ /* 0x040fe20000000024 */
[C---:B------:R-:W-:Y:S01]  /*1e70*/  FFMA R28, R22.reuse, R26, R55 ;  /* 0x0000001a161c7223 */ /* 0x040fe20000000037 */
        /* <DEDUP_REMOVED lines=11> */
[CC--:B------:R-:W-:Y:S01]  /*1f30*/  FFMA R20, R16.reuse, R26.reuse, R39 ;  /* 0x0000001a10147223 */ /* 0x0c0fe20000000027 */
[----:B------:R-:W-:Y:S01]  /*1f40*/  FFMA R37, R16, R27, R37 ;  /* 0x0000001b10257223 */ /* 0x000fe20000000025 */
[----:B------:R-:W-:Y:S01]  /*1f50*/  FFMA R51, R25, R23, R14 ;  /* 0x0000001719337223 */ /* 0x000fe2000000000e */
[-C--:B------:R-:W-:Y:S01]  /*1f60*/  FFMA R48, R23, -R26.reuse, R45 ;  /* 0x8000001a17307223 */ /* 0x080fe2000000002d */
[----:B------:R-:W-:Y:S01]  /*1f70*/  FFMA R52, R21, -R26, R47 ;  /* 0x8000001a15347223 */ /* 0x000fe2000000002f */
[-C--:B------:R-:W-:Y:S01]  /*1f80*/  FFMA R44, R17, -R24.reuse, R57 ;  /* 0x80000018112c7223 */ /* 0x080fe20000000039 */
[C---:B------:R-:W-:Y:S01]  /*1f90*/  FFMA R46, -R24.reuse, R19, R59 ;  /* 0x00000013182e7223 */ /* 0x040fe2000000013b */
[----:B------:R-:W-:Y:S01]  /*1fa0*/  FFMA R14, -R24, R23, R31 ;  /* 0x00000017180e7223 */ /* 0x000fe2000000011f */
[----:B------:R-:W-:Y:S01]  /*1fb0*/  FFMA R49, R23, R27, R28 ;  /* 0x0000001b17317223 */ /* 0x000fe2000000001c */
[C---:B------:R-:W-:Y:S01]  /*1fc0*/  FFMA R55, R21.reuse, R25, R22 ;  /* 0x0000001915377223 */ /* 0x040fe20000000016 */
[C---:B------:R-:W-:Y:S01]  /*1fd0*/  FFMA R50, R21.reuse, -R24, R29 ;  /* 0x8000001815327223 */ /* 0x040fe2000000001d */
[----:B------:R-:W-:Y:S01]  /*1fe0*/  FFMA R53, R21, R27, R30 ;  /* 0x0000001b15357223 */ /* 0x000fe2000000001e */
[----:B------:R-:W-:Y:S01]  /*1ff0*/  FFMA R45, R17, R25, R18 ;  /* 0x00000019112d7223 */ /* 0x000fe20000000012 */
[----:B------:R-:W-:Y:S01]  /*2000*/  FFMA R47, R25, R19, R58 ;  /* 0x00000013192f7223 */ /* 0x000fe2000000003a */
[CC--:B------:R-:W-:Y:S01]  /*2010*/  FFMA R57, R19.reuse, R27.reuse, R62 ;  /* 0x0000001b13397223 */ /* 0x0c0fe2000000003e */
[-C--:B------:R-:W-:Y:S01]  /*2020*/  FFMA R54, R19, -R26.reuse, R71 ;  /* 0x8000001a13367223 */ /* 0x080fe20000000047 */
[C---:B------:R-:W-:Y:S01]  /*2030*/  FFMA R59, R17.reuse, R27, R20 ;  /* 0x0000001b113b7223 */ /* 0x040fe20000000014 */
[----:B------:R-:W-:Y:S01]  /*2040*/  FFMA R56, R17, -R26, R37 ;  /* 0x8000001a11387223 */ /* 0x000fe20000000025 */
[----:B-----5:R0:W-:Y:S04]  /*2050*/  STS.64 [R12+0x400], R32 ;  /* 0x000400200c007388 */ /* 0x0201e80000000a00 */
[----:B------:R0:W-:Y:S01]  /*2060*/  STS.64 [R12+0x600], R34 ;  /* 0x000600220c007388 */ /* 0x0001e20000000a00 */
[----:B------:R-:W-:Y:S06]  /*2070*/  BAR.SYNC.DEFER_BLOCKING 0x0 ;  /* 0x0000000000007b1d */ /* 0x000fec0000010000 */
[----:B------:R-:W-:Y:S05]  /*2080*/  @P0 EXIT ;  /* 0x000000000000094d */ /* 0x000fea0003800000 */
[----:B------:R-:W1:Y:S01]  /*2090*/  LDC.64 R68, c[0x0][0x380] ;  /* 0x0000e000ff447b82 */ /* 0x000e620000000a00 */
[----:B0-----:R-:W-:Y:S01]  /*20a0*/  IMAD R12, R4, R4, R4 ;  /* 0x00000004040c7224 */ /* 0x001fe200078e0204 */
[----:B------:R-:W0:Y:S01]  /*20b0*/  LDCU.64 UR4, c[0x0][0x358] ;  /* 0x00006b00ff0477ac */ /* 0x000e220008000a00 */
[----:B------:R-:W-:Y:S03]  /*20c0*/  LDS.128 R20, [R8+0x500] ;  /* 0x0005000008147984 */ /* 0x000fe60000000c00 */
[----:B------:R-:W-:Y:S01]  /*20d0*/  SHF.R.U32.HI R17, RZ, 0x1, R12 ;  /* 0x00000001ff117819 */ /* 0x000fe2000001160c */
[----:B------:R-:W-:Y:S04]  /*20e0*/  LDS.128 R24, [R8+0x700] ;  /* 0x0007000008187984 */ /* 0x000fe80000000c00 */
[----:B------:R-:W-:Y:S01]  /*20f0*/  IMAD R10, R10, 0x801000, R17 ;  /* 0x008010000a0a7824 */ /* 0x000fe200078e0211 */
[----:B------:R-:W-:Y:S04]  /*2100*/  LDS.128 R36, [R6+0x600] ;  /* 0x0006000006247984 */ /* 0x000fe80000000c00 */
[----:B------:R-:W-:Y:S01]  /*2110*/  IADD3 R10, PT, PT, R15, R10, RZ ;  /* 0x0000000a0f0a7210 */ /* 0x000fe20007ffe0ff */
[----:B------:R-:W2:Y:S04]  /*2120*/  LDS.128 R16, [R6+0x400] ;  /* 0x0004000006107984 */ /* 0x000ea80000000c00 */
[----:B-1----:R-:W-:-:S05]  /*2130*/  IMAD.WIDE.U32 R72, R10, 0x10, R68 ;  /* 0x000000100a487825 */ /* 0x002fca00078e0044 */
[----:B0-----:R-:W3:Y:S01]  /*2140*/  LDG.E.128 R28, desc[UR4][R72.64] ;  /* 0x00000004481c7981 */ /* 0x001ee2000c1e1d00 */
[-C--:B--2---:R-:W-:Y:S01]  /*2150*/  FFMA R12, R18, R22.reuse, R67 ;  /* 0x00000016120c7223 */ /* 0x084fe20000000043 */
[-C--:B------:R-:W-:Y:S01]  /*2160*/  FFMA R35, R17, R23.reuse, R42 ;  /* 0x0000001711237223 */ /* 0x080fe2000000002a */
[----:B------:R-:W0:Y:S02]  /*2170*/  LDC.64 R66, c[0x0][0x388] ;  /* 0x0000e200ff427b82 */ /* 0x000e240000000a00 */
[----:B------:R-:W-:Y:S01]  /*2180*/  FFMA R33, R19, R23, R12 ;  /* 0x0000001713217223 */ /* 0x000fe2000000000c */
[----:B------:R-:W-:-:S03]  /*2190*/  FFMA R12, R16, R22, R35 ;  /* 0x00000016100c7223 */ /* 0x000fc60000000023 */
[----:B------:R-:W-:Y:S01]  /*21a0*/  FFMA R32, R38, R26, R33 ;  /* 0x0000001a26207223 */ /* 0x000fe20000000021 */
[-C--:B------:R-:W-:Y:S01]  /*21b0*/  FFMA R33, R37, R27.reuse, R12 ;  /* 0x0000001b25217223 */ /* 0x080fe2000000000c */
[----:B------:R-:W-:Y:S02]  /*21c0*/  FFMA R12, R20, R16, R65 ;  /* 0x00000010140c7223 */ /* 0x000fe40000000041 */
[----:B------:R-:W-:Y:S01]  /*21d0*/  FFMA R32, R39, R27, R32 ;  /* 0x0000001b27207223 */ /* 0x000fe20000000020 */
[----:B------:R-:W-:Y:S01]  /*21e0*/  FFMA R33, R36, R26, R33 ;  /* 0x0000001a24217223 */ /* 0x000fe20000000021 */
[----:B0-----:R-:W-:-:S04]  /*21f0*/  IMAD.WIDE.U32 R70, R10, 0x10, R66 ;  /* 0x000000100a467825 */ /* 0x001fc800078e0042 */
[----:B---3--:R-:W-:Y:S01]  /*2200*/  FFMA R31, R32, 16129, R31 ;  /* 0x467c0400201f7823 */ /* 0x008fe2000000001f */
[----:B------:R-:W-:Y:S01]  /*2210*/  FFMA R32, R20, R18, R63 ;  /* 0x0000001214207223 */ /* 0x000fe2000000003f */
[----:B------:R-:W-:Y:S01]  /*2220*/  FFMA R30, R33, 16129, R30 ;  /* 0x467c0400211e7823 */ /* 0x000fe2000000001e */
[C---:B------:R-:W-:Y:S02]  /*2230*/  FFMA R33, R21.reuse, R17, R12 ;  /* 0x0000001115217223 */ /* 0x040fe4000000000c */
[----:B------:R-:W-:Y:S02]  /*2240*/  FFMA R35, R21, R19, R32 ;  /* 0x0000001315237223 */ /* 0x000fe40000000020 */
[C---:B------:R-:W-:Y:S02]  /*2250*/  FFMA R12, R24.reuse, R36, R33 ;  /* 0x00000024180c7223 */ /* 0x040fe40000000021 */
[----:B------:R-:W-:Y:S02]  /*2260*/  FFMA R32, R24, R38, R35 ;  /* 0x0000002618207223 */ /* 0x000fe40000000023 */
[----:B------:R-:W-:-:S02]  /*2270*/  FFMA R33, R25, R37, R12 ;  /* 0x0000002519217223 */ /* 0x000fc4000000000c */
[----:B------:R-:W-:Y:S02]  /*2280*/  FFMA R32, R25, R39, R32 ;  /* 0x0000002719207223 */ /* 0x000fe40000000020 */
[----:B------:R-:W-:Y:S02]  /*2290*/  FFMA R28, R33, 16129, R28 ;  /* 0x467c0400211c7823 */ /* 0x000fe4000000001c */
[----:B------:R-:W-:-:S05]  /*22a0*/  FFMA R29, R32, 16129, R29 ;  /* 0x467c0400201d7823 */ /* 0x000fca000000001d */
[----:B------:R0:W-:Y:S04]  /*22b0*/  STG.E.128 desc[UR4][R72.64], R28 ;  /* 0x0000001c48007986 */ /* 0x0001e8000c101d04 */
[----:B------:R-:W2:Y:S01]  /*22c0*/  LDG.E.128 R32, desc[UR4][R70.64] ;  /* 0x0000000446207981 */ /* 0x000ea2000c1e1d00 */
[C---:B------:R-:W-:Y:S01]  /*22d0*/  FFMA R63, R21.reuse, R16, R40 ;  /* 0x00000010153f7223 */ /* 0x040fe20000000028 */
[-C--:B------:R-:W-:Y:S01]  /*22e0*/  FFMA R42, R18, R23.reuse, R61 ;  /* 0x00000017122a7223 */ /* 0x080fe2000000003d */
[----:B------:R-:W-:Y:S01]  /*22f0*/  FFMA R58, R16, R23, R43 ;  /* 0x00000017103a7223 */ /* 0x000fe2000000002b */
[----:B------:R-:W-:Y:S01]  /*2300*/  FFMA R40, R21, R18, R41 ;  /* 0x0000001215287223 */ /* 0x000fe20000000029 */
[C---:B------:R-:W-:Y:S01]  /*2310*/  FFMA R12, -R20.reuse, R17, R63 ;  /* 0x00000011140c7223 */ /* 0x040fe2000000013f */
[-C--:B------:R-:W-:Y:S01]  /*2320*/  FFMA R43, R19, -R22.reuse, R42 ;  /* 0x80000016132b7223 */ /* 0x080fe2000000002a */
[----:B------:R-:W-:Y:S01]  /*2330*/  FFMA R61, R17, -R22, R58 ;  /* 0x80000016113d7223 */ /* 0x000fe2000000003a */
[----:B------:R-:W-:Y:S01]  /*2340*/  FFMA R41, -R20, R19, R40 ;  /* 0x0000001314297223 */ /* 0x000fe20000000128 */
[----:B------:R-:W-:-:S03]  /*2350*/  FFMA R63, R25, R36, R12 ;  /* 0x00000024193f7223 */ /* 0x000fc6000000000c */
[----:B------:R-:W-:Y:S01]  /*2360*/  FFMA R12, R25, R38, R41 ;  /* 0x00000026190c7223 */ /* 0x000fe20000000029 */
[----:B------:R-:W-:Y:S01]  /*2370*/  FFMA R63, -R24, R37, R63 ;  /* 0x00000025183f7223 */ /* 0x000fe2000000013f */
[-C--:B0-----:R-:W-:Y:S01]  /*2380*/  FFMA R28, R38, R27.reuse, R43 ;  /* 0x0000001b261c7223 */ /* 0x081fe2000000002b */
[----:B------:R-:W-:Y:S01]  /*2390*/  FFMA R30, R36, R27, R61 ;  /* 0x0000001b241e7223 */ /* 0x000fe2000000003d */
[----:B------:R-:W-:Y:S01]  /*23a0*/  FFMA R12, -R24, R39, R12 ;  /* 0x00000027180c7223 */ /* 0x000fe2000000010c */
[----:B------:R-:W-:Y:S01]  /*23b0*/  IADD3 R61, PT, PT, R10, 0x200400, RZ ;  /* 0x002004000a3d7810 */ /* 0x000fe20007ffe0ff */
[-C--:B------:R-:W-:Y:S01]  /*23c0*/  FFMA R28, R39, -R26.reuse, R28 ;  /* 0x8000001a271c7223 */ /* 0x080fe2000000001c */
[----:B------:R-:W-:-:S03]  /*23d0*/  FFMA R29, R37, -R26, R30 ;  /* 0x8000001a251d7223 */ /* 0x000fc6000000001e */
[----:B------:R-:W-:-:S04]  /*23e0*/  IMAD.WIDE.U32 R64, R61, 0x10, R68 ;  /* 0x000000103d407825 */ /* 0x000fc800078e0044 */
[----:B--2---:R-:W-:Y:S01]  /*23f0*/  FFMA R31, R28, 16129, R35 ;  /* 0x467c04001c1f7823 */ /* 0x004fe20000000023 */
[----:B------:R-:W-:Y:S01]  /*2400*/  FFMA R30, R29, 16129, R34 ;  /* 0x467c04001d1e7823 */ /* 0x000fe20000000022 */
[----:B------:R-:W-:Y:S01]  /*2410*/  FFMA R29, R12, 16129, R33 ;  /* 0x467c04000c1d7823 */ /* 0x000fe20000000021 */
[----:B------:R-:W-:Y:S02]  /*2420*/  FFMA R28, R63, 16129, R32 ;  /* 0x467c04003f1c7823 */ /* 0x000fe40000000020 */
[----:B------:R-:W0:Y:S04]  /*2430*/  LDS.128 R32, [R8+0x510] ;  /* 0x0005100008207984 */ /* 0x000e280000000c00 */
[----:B------:R1:W-:Y:S04]  /*2440*/  STG.E.128 desc[UR4][R70.64], R28 ;  /* 0x0000001c46007986 */ /* 0x0003e8000c101d04 */
[----:B------:R-:W2:Y:S04]  /*2450*/  LDG.E.128 R40, desc[UR4][R64.64] ;  /* 0x0000000440287981 */ /* 0x000ea8000c1e1d00 */
[----:B------:R-:W3:Y:S01]  /*2460*/  LDS.128 R28, [R8+0x710] ;  /* 0x00071000081c7984 */ /* 0x000ee20000000c00 */
[-C--:B0-----:R-:W-:Y:S01]  /*2470*/  FFMA R12, R32, R18.reuse, R47 ;  /* 0x00000012200c7223 */ /* 0x081fe2000000002f */
[----:B------:R-:W-:Y:S01]  /*2480*/  FFMA R63, R33, R18, R46 ;  /* 0x00000012213f7223 */ /* 0x000fe2000000002e */
[C---:B------:R-:W-:Y:S01]  /*2490*/  FFMA R46, R18.reuse, R34, R57 ;  /* 0x00000022122e7223 */ /* 0x040fe20000000039 */
[----:B------:R-:W-:Y:S01]  /*24a0*/  FFMA R54, R18, R35, R54 ;  /* 0x0000002312367223 */ /* 0x000fe20000000036 */
[C---:B------:R-:W-:Y:S01]  /*24b0*/  FFMA R47, R16.reuse, R33, R44 ;  /* 0x00000021102f7223 */ /* 0x040fe2000000002c */
[C---:B------:R-:W-:Y:S01]  /*24c0*/  FFMA R18, R16.reuse, R32, R45 ;  /* 0x0000002010127223 */ /* 0x040fe2000000002d */
[C---:B------:R-:W-:Y:S01]  /*24d0*/  FFMA R44, R16.reuse, R34, R59 ;  /* 0x00000022102c7223 */ /* 0x040fe2000000003b */
[----:B------:R-:W-:Y:S01]  /*24e0*/  FFMA R57, R16, R35, R56 ;  /* 0x0000002310397223 */ /* 0x000fe20000000038 */
[C---:B------:R-:W-:Y:S01]  /*24f0*/  FFMA R59, R17.reuse, -R32, R47 ;  /* 0x80000020113b7223 */ /* 0x040fe2000000002f */
[C---:B------:R-:W-:Y:S01]  /*2500*/  FFMA R45, R17.reuse, R33, R18 ;  /* 0x00000021112d7223 */ /* 0x040fe20000000012 */
[CC--:B-1----:R-:W-:Y:S01]  /*2510*/  FFMA R71, R17.reuse, R35.reuse, R44 ;  /* 0x0000002311477223 */ /* 0x0c2fe2000000002c */
[----:B------:R-:W-:Y:S01]  /*2520*/  FFMA R17, R17, -R34, R57 ;  /* 0x8000002211117223 */ /* 0x000fe20000000039 */
[----:B------:R-:W-:Y:S01]  /*2530*/  FFMA R57, R19, R35, R46 ;  /* 0x0000002313397223 */ /* 0x000fe2000000002e */
[----:B------:R-:W-:Y:S01]  /*2540*/  FFMA R47, R33, R19, R12 ;  /* 0x00000013212f7223 */ /* 0x000fe2000000000c */
[C---:B---3--:R-:W-:Y:S01]  /*2550*/  FFMA R44, R36.reuse, R30, R71 ;  /* 0x0000001e242c7223 */ /* 0x048fe20000000047 */
[----:B------:R-:W-:Y:S01]  /*2560*/  FFMA R12, R36, R28, R45 ;  /* 0x0000001c240c7223 */ /* 0x000fe2000000002d */
[----:B------:R-:W-:Y:S01]  /*2570*/  FFMA R18, R38, R30, R57 ;  /* 0x0000001e26127223 */ /* 0x000fe20000000039 */
[----:B------:R-:W-:Y:S01]  /*2580*/  FFMA R16, R28, R38, R47 ;  /* 0x000000261c107223 */ /* 0x000fe2000000002f */
[C---:B------:R-:W-:Y:S01]  /*2590*/  FFMA R47, R37.reuse, R31, R44 ;  /* 0x0000001f252f7223 */ /* 0x040fe2000000002c */
[----:B------:R-:W-:Y:S01]  /*25a0*/  FFMA R45, R37, R29, R12 ;  /* 0x0000001d252d7223 */ /* 0x000fe2000000000c */
[----:B------:R-:W-:Y:S01]  /*25b0*/  FFMA R18, R39, R31, R18 ;  /* 0x0000001f27127223 */ /* 0x000fe20000000012 */
[----:B------:R-:W-:Y:S01]  /*25c0*/  FFMA R16, R29, R39, R16 ;  /* 0x000000271d107223 */ /* 0x000fe20000000010 */
[----:B------:R-:W-:-:S04]  /*25d0*/  IMAD.WIDE.U32 R56, R61, 0x10, R66 ;  /* 0x000000103d387825 */ /* 0x000fc800078e0042 */
[----:B--2---:R-:W-:Y:S01]  /*25e0*/  FFMA R43, R18, 16129, R43 ;  /* 0x467c0400122b7823 */ /* 0x004fe2000000002b */
[----:B------:R-:W-:Y:S01]  /*25f0*/  FFMA R42, R47, 16129, R42 ;  /* 0x467c04002f2a7823 */ /* 0x000fe2000000002a */
[----:B------:R-:W-:Y:S01]  /*2600*/  FFMA R41, R16, 16129, R41 ;  /* 0x467c040010297823 */ /* 0x000fe20000000029 */
[----:B------:R-:W-:-:S05]  /*2610*/  FFMA R40, R45, 16129, R40 ;  /* 0x467c04002d287823 */ /* 0x000fca0000000028 */
[----:B------:R0:W-:Y:S04]  /*2620*/  STG.E.128 desc[UR4][R64.64], R40 ;  /* 0x0000002840007986 */ /* 0x0001e8000c101d04 */
[----:B------:R-:W2:Y:S01]  /*2630*/  LDG.E.128 R44, desc[UR4][R56.64] ;  /* 0x00000004382c7981 */ /* 0x000ea2000c1e1d00 */
[----:B------:R-:W-:Y:S01]  /*2640*/  FFMA R61, R19, -R34, R54 ;  /* 0x80000022133d7223 */ /* 0x000fe20000000036 */
[----:B------:R-:W-:Y:S01]  /*2650*/  FFMA R8, -R32, R19, R63 ;  /* 0x0000001320087223 */ /* 0x000fe2000000013f */
[C---:B------:R-:W-:Y:S01]  /*2660*/  FFMA R12, R36.reuse, R29, R59 ;  /* 0x0000001d240c7223 */ /* 0x040fe2000000003b */
[-C--:B------:R-:W-:Y:S01]  /*2670*/  FFMA R36, R36, R31.reuse, R17 ;  /* 0x0000001f24247223 */ /* 0x080fe20000000011 */
[----:B------:R-:W-:Y:S01]  /*2680*/  FFMA R16, R38, R31, R61 ;  /* 0x0000001f26107223 */ /* 0x000fe2000000003d */
[----:B------:R-:W-:Y:S01]  /*2690*/  FFMA R17, R29, R38, R8 ;  /* 0x000000261d117223 */ /* 0x000fe20000000008 */
[C---:B------:R-:W-:Y:S01]  /*26a0*/  FFMA R19, R37.reuse, -R28, R12 ;  /* 0x8000001c25137223 */ /* 0x040fe2000000000c */
[-C--:B------:R-:W-:Y:S01]  /*26b0*/  FFMA R37, R37, -R30.reuse, R36 ;  /* 0x8000001e25257223 */ /* 0x080fe20000000024 */
[----:B------:R-:W-:Y:S01]  /*26c0*/  FFMA R16, R39, -R30, R16 ;  /* 0x8000001e27107223 */ /* 0x000fe20000000010 */
[----:B------:R-:W-:Y:S01]  /*26d0*/  FFMA R8, -R28, R39, R17 ;  /* 0x000000271c087223 */ /* 0x000fe20000000111 */
[----:B------:R-:W-:-:S05]  /*26e0*/  IADD3 R61, PT, PT, R10, 0x600c00, RZ ;  /* 0x00600c000a3d7810 */ /* 0x000fca0007ffe0ff */
[----:B------:R-:W-:-:S04]  /*26f0*/  IMAD.WIDE.U32 R58, R61, 0x10, R68 ;  /* 0x000000103d3a7825 */ /* 0x000fc800078e0044 */
[----:B--2---:R-:W-:Y:S01]  /*2700*/  FFMA R47, R16, 16129, R47 ;  /* 0x467c0400102f7823 */ /* 0x004fe2000000002f */
[----:B------:R-:W-:Y:S01]  /*2710*/  FFMA R46, R37, 16129, R46 ;  /* 0x467c0400252e7823 */ /* 0x000fe2000000002e */
[----:B------:R-:W-:Y:S01]  /*2720*/  FFMA R45, R8, 16129, R45 ;  /* 0x467c0400082d7823 */ /* 0x000fe2000000002d */
[----:B------:R-:W-:Y:S01]  /*2730*/  FFMA R44, R19, 16129, R44 ;  /* 0x467c0400132c7823 */ /* 0x000fe2000000002c */
[----:B------:R-:W-:Y:S04]  /*2740*/  LDS.128 R36, [R6+0x610] ;  /* 0x0006100006247984 */ /* 0x000fe80000000c00 */
[----:B------:R-:W-:Y:S04]  /*2750*/  STG.E.128 desc[UR4][R56.64], R44 ;  /* 0x0000002c38007986 */ /* 0x000fe8000c101d04 */
[----:B0-----:R-:W2:Y:S04]  /*2760*/  LDG.E.128 R40, desc[UR4][R58.64] ;  /* 0x000000043a287981 */ /* 0x001ea8000c1e1d00 */
[----:B------:R-:W0:Y:S02]  /*2770*/  LDS.128 R16, [R6+0x410] ;  /* 0x0004100006107984 */ /* 0x000e240000000c00 */
[----:B0-----:R-:W-:Y:S01]  /*2780*/  FFMA R12, R32, R18, R51 ;  /* 0x00000012200c7223 */ /* 0x001fe20000000033 */
[C---:B------:R-:W-:Y:S01]  /*2790*/  FFMA R8, R16.reuse, R32, R55 ;  /* 0x0000002010087223 */ /* 0x040fe20000000037 */
[C---:B------:R-:W-:Y:S01]  /*27a0*/  FFMA R51, R33.reuse, R18, R14 ;  /* 0x0000001221337223 */ /* 0x040fe2000000000e */
[-C--:B------:R-:W-:Y:S01]  /*27b0*/  FFMA R14, R16, R34.reuse, R53 ;  /* 0x00000022100e7223 */ /* 0x080fe20000000035 */
[----:B------:R-:W-:Y:S01]  /*27c0*/  FFMA R63, R33, R19, R12 ;  /* 0x00000013213f7223 */ /* 0x000fe2000000000c */
[----:B------:R-:W-:Y:S01]  /*27d0*/  FFMA R12, R18, R34, R49 ;  /* 0x00000022120c7223 */ /* 0x000fe20000000031 */
[-C--:B------:R-:W-:Y:S01]  /*27e0*/  FFMA R55, R16, R33.reuse, R50 ;  /* 0x0000002110377223 */ /* 0x080fe20000000032 */
[----:B------:R-:W-:Y:S01]  /*27f0*/  FFMA R33, R17, R33, R8 ;  /* 0x0000002111217223 */ /* 0x000fe20000000008 */
[-C--:B------:R-:W-:Y:S01]  /*2800*/  FFMA R8, R18, R35.reuse, R48 ;  /* 0x0000002312087223 */ /* 0x080fe20000000030 */
[-C--:B------:R-:W-:Y:S01]  /*2810*/  FFMA R52, R16, R35.reuse, R52 ;  /* 0x0000002310347223 */ /* 0x080fe20000000034 */
[-C--:B------:R-:W-:Y:S01]  /*2820*/  FFMA R45, R19, R35.reuse, R12 ;  /* 0x00000023132d7223 */ /* 0x080fe2000000000c */
[----:B------:R-:W-:Y:S01]  /*2830*/  FFMA R35, R17, R35, R14 ;  /* 0x0000002311237223 */ /* 0x000fe2000000000e */
[----:B------:R-:W-:Y:S01]  /*2840*/  FFMA R14, R28, R38, R63 ;  /* 0x000000261c0e7223 */ /* 0x000fe2000000003f */
[----:B------:R-:W-:Y:S01]  /*2850*/  FFMA R12, R36, R28, R33 ;  /* 0x0000001c240c7223 */ /* 0x000fe20000000021 */
[-C--:B------:R-:W-:Y:S01]  /*2860*/  FFMA R44, R38, R30.reuse, R45 ;  /* 0x0000001e262c7223 */ /* 0x080fe2000000002d */
[----:B------:R-:W-:Y:S01]  /*2870*/  FFMA R46, R36, R30, R35 ;  /* 0x0000001e242e7223 */ /* 0x000fe20000000023 */
[----:B------:R-:W-:Y:S01]  /*2880*/  FFMA R14, R29, R39, R14 ;  /* 0x000000271d0e7223 */ /* 0x000fe2000000000e */
[----:B------:R-:W-:Y:S01]  /*2890*/  FFMA R33, R37, R29, R12 ;  /* 0x0000001d25217223 */ /* 0x000fe2000000000c */
[-C--:B------:R-:W-:Y:S01]  /*28a0*/  FFMA R44, R39, R31.reuse, R44 ;  /* 0x0000001f272c7223 */ /* 0x080fe2000000002c */
        /* <DEDUP_REMOVED lines=8> */
[----:B------:R-:W-:Y:S01]  /*2930*/  ISETP.GE.U32.AND P0, PT, R15, R4, PT ;  /* 0x000000040f00720c */ /* 0x000fe20003f06070 */
[-C--:B------:R-:W-:Y:S01]  /*2940*/  FFMA R15, R19, -R34.reuse, R8 ;  /* 0x80000022130f7223 */ /* 0x080fe20000000008 */
[----:B------:R-:W-:Y:S01]  /*2950*/  FFMA R4, -R32, R19, R51 ;  /* 0x0000001320047223 */ /* 0x000fe20000000133 */
[C---:B------:R-:W-:Y:S01]  /*2960*/  FFMA R33, R17.reuse, -R34, R52 ;  /* 0x8000002211217223 */ /* 0x040fe20000000034 */
[----:B------:R-:W-:Y:S01]  /*2970*/  FFMA R32, R17, -R32, R55 ;  /* 0x8000002011207223 */ /* 0x000fe20000000037 */
[-C--:B------:R-:W-:Y:S01]  /*2980*/  FFMA R6, R38, R31.reuse, R15 ;  /* 0x0000001f26067223 */ /* 0x080fe2000000000f */
[----:B------:R-:W-:Y:S01]  /*2990*/  FFMA R15, R29, R38, R4 ;  /* 0x000000261d0f7223 */ /* 0x000fe20000000004 */
[C---:B------:R-:W-:Y:S01]  /*29a0*/  FFMA R8, R36.reuse, R31, R33 ;  /* 0x0000001f24087223 */ /* 0x040fe20000000021 */
[----:B------:R-:W-:Y:S01]  /*29b0*/  FFMA R29, R36, R29, R32 ;  /* 0x0000001d241d7223 */ /* 0x000fe20000000020 */
[-C--:B------:R-:W-:Y:S01]  /*29c0*/  FFMA R6, R39, -R30.reuse, R6 ;  /* 0x8000001e27067223 */ /* 0x080fe20000000006 */
[----:B------:R-:W-:Y:S01]  /*29d0*/  FFMA R4, -R28, R39, R15 ;  /* 0x000000271c047223 */ /* 0x000fe2000000010f */
[C---:B------:R-:W-:Y:S01]  /*29e0*/  FFMA R31, R37.reuse, -R30, R8 ;  /* 0x8000001e251f7223 */ /* 0x040fe20000000008 */
[----:B------:R-:W-:Y:S01]  /*29f0*/  FFMA R29, R37, -R28, R29 ;  /* 0x8000001c251d7223 */ /* 0x000fe2000000001d */
[----:B--2---:R-:W-:-:S02]  /*2a00*/  FFMA R47, R6, 16129, R47 ;  /* 0x467c0400062f7823 */ /* 0x004fc4000000002f */
[----:B------:R-:W-:Y:S01]  /*2a10*/  FFMA R46, R31, 16129, R46 ;  /* 0x467c04001f2e7823 */ /* 0x000fe2000000002e */
[----:B------:R-:W-:Y:S01]  /*2a20*/  FFMA R45, R4, 16129, R45 ;  /* 0x467c0400042d7823 */ /* 0x000fe2000000002d */
[----:B------:R-:W-:-:S05]  /*2a30*/  FFMA R44, R29, 16129, R44 ;  /* 0x467c04001d2c7823 */ /* 0x000fca000000002c */
[----:B------:R0:W-:Y:S01]  /*2a40*/  STG.E.128 desc[UR4][R48.64], R44 ;  /* 0x0000002c30007986 */ /* 0x0001e2000c101d04 */
[----:B------:R-:W-:Y:S05]  /*2a50*/  @P0 EXIT ;  /* 0x000000000000094d */ /* 0x000fea0003800000 */
[----:B------:R-:W-:-:S05]  /*2a60*/  IADD3 R15, PT, PT, R10, 0x400800, RZ ;  /* 0x004008000a0f7810 */ /* 0x000fca0007ffe0ff */
[----:B------:R-:W-:-:S05]  /*2a70*/  IMAD.WIDE.U32 R68, R15, 0x10, R68 ;  /* 0x000000100f447825 */ /* 0x000fca00078e0044 */
[----:B------:R-:W2:Y:S01]  /*2a80*/  LDG.E.128 R28, desc[UR4][R68.64] ;  /* 0x00000004441c7981 */ /* 0x000ea2000c1e1d00 */
[----:B------:R-:W-:Y:S01]  /*2a90*/  FFMA R8, R22, R18, R9 ;  /* 0x0000001216087223 */ /* 0x000fe20000000009 */
[----:B------:R-:W-:Y:S01]  /*2aa0*/  FFMA R10, R16, R22, R11 ;  /* 0x00000016100a7223 */ /* 0x000fe2000000000b */
[C---:B------:R-:W-:Y:S01]  /*2ab0*/  FFMA R6, R20.reuse, R18, R5 ;  /* 0x0000001214067223 */ /* 0x040fe20000000005 */
[----:B------:R-:W-:Y:S01]  /*2ac0*/  FFMA R4, R20, R16, R3 ;  /* 0x0000001014047223 */ /* 0x000fe20000000003 */
        /* <DEDUP_REMOVED lines=12> */
[----:B------:R-:W-:-:S04]  /*2b90*/  IMAD.WIDE.U32 R66, R15, 0x10, R66 ;  /* 0x000000100f427825 */ /* 0x000fc800078e0042 */
[----:B--2---:R-:W-:Y:S01]  /*2ba0*/  FFMA R31, R8, 16129, R31 ;  /* 0x467c0400081f7823 */ /* 0x004fe2000000001f */
[----:B------:R-:W-:Y:S01]  /*2bb0*/  FFMA R30, R5, 16129, R30 ;  /* 0x467c0400051e7823 */ /* 0x000fe2000000001e */
[----:B------:R-:W-:Y:S01]  /*2bc0*/  FFMA R29, R6, 16129, R29 ;  /* 0x467c0400061d7823 */ /* 0x000fe2000000001d */
[----:B------:R-:W-:-:S05]  /*2bd0*/  FFMA R28, R3, 16129, R28 ;  /* 0x467c0400031c7823 */ /* 0x000fca000000001c */
[----:B------:R-:W-:Y:S04]  /*2be0*/  STG.E.128 desc[UR4][R68.64], R28 ;  /* 0x0000001c44007986 */ /* 0x000fe8000c101d04 */
[----:B------:R-:W2:Y:S01]  /*2bf0*/  LDG.E.128 R8, desc[UR4][R66.64] ;  /* 0x0000000442087981 */ /* 0x000ea2000c1e1d00 */
[-C--:B------:R-:W-:Y:S01]  /*2c00*/  FFMA R5, R23, R18.reuse, R2 ;  /* 0x0000001217057223 */ /* 0x080fe20000000002 */
[----:B------:R-:W-:Y:S01]  /*2c10*/  FFMA R4, R16, R23, R13 ;  /* 0x0000001710047223 */ /* 0x000fe2000000000d */
[C---:B------:R-:W-:Y:S01]  /*2c20*/  FFMA R3, R21.reuse, R18, R0 ;  /* 0x0000001215037223 */ /* 0x040fe20000000000 */
[----:B------:R-:W-:Y:S01]  /*2c30*/  FFMA R16, R21, R16, R7 ;  /* 0x0000001015107223 */ /* 0x000fe20000000007 */
[-C--:B------:R-:W-:Y:S01]  /*2c40*/  FFMA R2, -R22, R19.reuse, R5 ;  /* 0x0000001316027223 */ /* 0x080fe20000000105 */
[----:B------:R-:W-:Y:S01]  /*2c50*/  FFMA R5, R17, -R22, R4 ;  /* 0x8000001611057223 */ /* 0x000fe20000000004 */
[C---:B------:R-:W-:Y:S01]  /*2c60*/  FFMA R0, -R20.reuse, R19, R3 ;  /* 0x0000001314007223 */ /* 0x040fe20000000103 */
[----:B------:R-:W-:Y:S01]  /*2c70*/  FFMA R17, -R20, R17, R16 ;  /* 0x0000001114117223 */ /* 0x000fe20000000110 */
        /* <DEDUP_REMOVED lines=8> */
[----:B--2---:R-:W-:Y:S01]  /*2d00*/  FFMA R11, R4, 16129, R11 ;  /* 0x467c0400040b7823 */ /* 0x004fe2000000000b */
[----:B------:R-:W-:Y:S01]  /*2d10*/  FFMA R10, R5, 16129, R10 ;  /* 0x467c0400050a7823 */ /* 0x000fe2000000000a */
[----:B------:R-:W-:Y:S01]  /*2d20*/  FFMA R9, R0, 16129, R9 ;  /* 0x467c040000097823 */ /* 0x000fe20000000009 */
[----:B------:R-:W-:-:S05]  /*2d30*/  FFMA R8, R37, 16129, R8 ;  /* 0x467c040025087823 */ /* 0x000fca0000000008 */
[----:B------:R-:W-:Y:S01]  /*2d40*/  STG.E.128 desc[UR4][R66.64], R8 ;  /* 0x0000000842007986 */ /* 0x000fe2000c101d04 */
[----:B------:R-:W-:Y:S05]  /*2d50*/  EXIT ;  /* 0x000000000000794d */ /* 0x000fea0003800000 */
.L_x_1:
[----:B------:R-:W-:-:S00]  /*2d60*/  BRA `(.L_x_1) ;  /* 0xfffffffc00fc7947 */ /* 0x000fc0000383ffff */
[----:B------:R-:W-:-:S00]  /*2d70*/  NOP ;  /* 0x0000000000007918 */ /* 0x000fc00000000000 */
        /* <DEDUP_REMOVED lines=8> */
.L_x_2:


//--------------------- .nv.shared._Z15shared2x2float2P6float4S0_ii --------------------------
	.section	.nv.shared._Z15shared2x2float2P6float4S0_ii,"aw",@nobits
	.sectionflags	@""
	.align	8
.nv.shared._Z15shared2x2float2P6float4S0_ii:
	.zero		3072


//--------------------- .nv.shared.reserved.0     --------------------------
	.section	.nv.shared.reserved.0,"aw",@nobits
	.weak		__nv_reservedSMEM_offset_0_alias
	.size		__nv_reservedSMEM_offset_0_alias, 0, 64
	.other		__nv_reservedSMEM_offset_0_alias,@"STO_CUDA_RESERVED_SHARED STV_DEFAULT"
__nv_reservedSMEM_offset_0_alias:
	.zero		0
	.zero		64


//--------------------- SYMBOLS --------------------------

	.type		.nv.reservedSmem.offset0,@object
	.size		.nv.reservedSmem.offset0,0x4
	.type		.nv.reservedSmem.cap,@object
	.size		.nv.reservedSmem.cap,0x4
	.type		tex2dfloat2,@"STT_CUDA_TEXTURE"
	.type		tex1dfloat2,@"STT_CUDA_TEXTURE"
